//
// Generated by NVIDIA NVVM Compiler
//
// Compiler Build ID: CL-36424714
// Cuda compilation tools, release 13.0, V13.0.88
// Based on NVVM 20.0.0
//

.version 9.0
.target sm_100
.address_size 64

	// .globl	_Z6kernel8window_tPf5vec_tS1_fP17curandStateXORWOWlj
.global .align 4 .b8 precalc_xorwow_matrix[102400];
.global .align 4 .b8 precalc_xorwow_offset_matrix[102400];
.global .align 4 .b8 mrg32k3aM1[2304];
.global .align 4 .b8 mrg32k3aM2[2304];
.global .align 4 .b8 mrg32k3aM1SubSeq[2016];
.global .align 4 .b8 mrg32k3aM2SubSeq[2016];
.global .align 4 .b8 mrg32k3aM1Seq[2304];
.global .align 4 .b8 mrg32k3aM2Seq[2304];
.const .align 8 .b8 __cr_lgamma_table[72];
.global .align 4 .b8 __cudart_i2opi_f[24] = {65, 144, 67, 60, 153, 149, 98, 219, 192, 221, 52, 245, 209, 87, 39, 252, 41, 21, 68, 78, 110, 131, 249, 162};

.visible .entry _Z6kernel8window_tPf5vec_tS1_fP17curandStateXORWOWlj(
	.param .align 8 .b8 _Z6kernel8window_tPf5vec_tS1_fP17curandStateXORWOWlj_param_0[24],
	.param .u64 .ptr .align 1 _Z6kernel8window_tPf5vec_tS1_fP17curandStateXORWOWlj_param_1,
	.param .align 4 .b8 _Z6kernel8window_tPf5vec_tS1_fP17curandStateXORWOWlj_param_2[12],
	.param .align 4 .b8 _Z6kernel8window_tPf5vec_tS1_fP17curandStateXORWOWlj_param_3[12],
	.param .f32 _Z6kernel8window_tPf5vec_tS1_fP17curandStateXORWOWlj_param_4,
	.param .u64 .ptr .align 1 _Z6kernel8window_tPf5vec_tS1_fP17curandStateXORWOWlj_param_5,
	.param .u64 _Z6kernel8window_tPf5vec_tS1_fP17curandStateXORWOWlj_param_6,
	.param .u32 _Z6kernel8window_tPf5vec_tS1_fP17curandStateXORWOWlj_param_7
)
{
	.local .align 4 .b8 	__local_depot0[28];
	.reg .b64 	%SP;
	.reg .b64 	%SPL;
	.reg .pred 	%p<46>;
	.reg .b32 	%r<540>;
	.reg .b32 	%f<141>;
	.reg .b64 	%rd<67>;
	.reg .b64 	%fd<7>;

	mov.u64 	%SPL, __local_depot0;
	ld.param.f32 	%f37, [_Z6kernel8window_tPf5vec_tS1_fP17curandStateXORWOWlj_param_3+8];
	ld.param.f32 	%f36, [_Z6kernel8window_tPf5vec_tS1_fP17curandStateXORWOWlj_param_3+4];
	ld.param.f32 	%f35, [_Z6kernel8window_tPf5vec_tS1_fP17curandStateXORWOWlj_param_3];
	ld.param.f32 	%f34, [_Z6kernel8window_tPf5vec_tS1_fP17curandStateXORWOWlj_param_2+8];
	ld.param.f32 	%f33, [_Z6kernel8window_tPf5vec_tS1_fP17curandStateXORWOWlj_param_2+4];
	ld.param.f32 	%f32, [_Z6kernel8window_tPf5vec_tS1_fP17curandStateXORWOWlj_param_2];
	ld.param.v2.f32 	{%f1, %f2}, [_Z6kernel8window_tPf5vec_tS1_fP17curandStateXORWOWlj_param_0+8];
	ld.param.u32 	%r1, [_Z6kernel8window_tPf5vec_tS1_fP17curandStateXORWOWlj_param_0+16];
	ld.param.u64 	%rd23, [_Z6kernel8window_tPf5vec_tS1_fP17curandStateXORWOWlj_param_1];
	ld.param.f32 	%f38, [_Z6kernel8window_tPf5vec_tS1_fP17curandStateXORWOWlj_param_4];
	ld.param.u64 	%rd25, [_Z6kernel8window_tPf5vec_tS1_fP17curandStateXORWOWlj_param_5];
	ld.param.u64 	%rd24, [_Z6kernel8window_tPf5vec_tS1_fP17curandStateXORWOWlj_param_6];
	ld.param.u32 	%r225, [_Z6kernel8window_tPf5vec_tS1_fP17curandStateXORWOWlj_param_7];
	cvta.to.global.u64 	%rd26, %rd25;
	add.u64 	%rd1, %SPL, 0;
	add.u64 	%rd2, %SPL, 0;
	mov.u32 	%r226, %ctaid.x;
	mov.u32 	%r227, %ctaid.y;
	mov.u32 	%r228, %nctaid.x;
	mov.u32 	%r229, %ctaid.z;
	mov.u32 	%r230, %nctaid.y;
	mad.lo.s32 	%r231, %r230, %r229, %r227;
	mad.lo.s32 	%r232, %r231, %r228, %r226;
	mov.u32 	%r233, %ntid.x;
	mov.u32 	%r234, %ntid.y;
	mov.u32 	%r235, %ntid.z;
	mov.u32 	%r236, %tid.x;
	mov.u32 	%r237, %tid.y;
	mov.u32 	%r238, %tid.z;
	mad.lo.s32 	%r239, %r232, %r235, %r238;
	mad.lo.s32 	%r240, %r239, %r234, %r237;
	mad.lo.s32 	%r241, %r240, %r233, %r236;
	add.s32 	%r242, %r241, %r225;
	cvt.s64.s32 	%rd61, %r241;
	mul.wide.s32 	%rd29, %r241, 48;
	add.s64 	%rd4, %rd26, %rd29;
	xor.b32  	%r243, %r242, -1429050551;
	mul.lo.s32 	%r244, %r243, 1099087573;
	add.s32 	%r245, %r244, -638133224;
	add.s32 	%r246, %r244, 123456789;
	st.global.v2.u32 	[%rd4], {%r245, %r246};
	xor.b32  	%r247, %r244, 362436069;
	mov.b32 	%r248, -123459836;
	st.global.v2.u32 	[%rd4+8], {%r247, %r248};
	add.s32 	%r249, %r244, 5783321;
	mov.b32 	%r250, -589760388;
	st.global.v2.u32 	[%rd4+16], {%r250, %r249};
	setp.eq.s32 	%p1, %r241, 0;
	@%p1 bra 	$L__BB0_42;
	mov.b32 	%r432, 0;
$L__BB0_2:
	and.b64  	%rd6, %rd61, 3;
	setp.eq.s64 	%p2, %rd6, 0;
	@%p2 bra 	$L__BB0_41;
	mul.wide.u32 	%rd30, %r432, 3200;
	mov.u64 	%rd31, precalc_xorwow_matrix;
	add.s64 	%rd7, %rd31, %rd30;
	cvt.u32.u64 	%r3, %rd6;
	mov.b32 	%r433, 0;
$L__BB0_4:
	mov.b32 	%r446, 0;
	mov.u32 	%r447, %r446;
	mov.u32 	%r448, %r446;
	mov.u32 	%r449, %r446;
	mov.u32 	%r450, %r446;
	mov.u32 	%r439, %r446;
$L__BB0_5:
	mul.wide.u32 	%rd32, %r439, 4;
	add.s64 	%rd33, %rd4, %rd32;
	ld.global.u32 	%r11, [%rd33+4];
	shl.b32 	%r12, %r439, 5;
	mov.b32 	%r445, 0;
$L__BB0_6:
	.pragma "nounroll";
	shr.u32 	%r255, %r11, %r445;
	and.b32  	%r256, %r255, 1;
	setp.eq.b32 	%p3, %r256, 1;
	not.pred 	%p4, %p3;
	add.s32 	%r257, %r12, %r445;
	mul.lo.s32 	%r258, %r257, 5;
	mul.wide.u32 	%rd34, %r258, 4;
	add.s64 	%rd8, %rd7, %rd34;
	@%p4 bra 	$L__BB0_8;
	ld.global.u32 	%r259, [%rd8];
	xor.b32  	%r450, %r450, %r259;
	ld.global.u32 	%r260, [%rd8+4];
	xor.b32  	%r449, %r449, %r260;
	ld.global.u32 	%r261, [%rd8+8];
	xor.b32  	%r448, %r448, %r261;
	ld.global.u32 	%r262, [%rd8+12];
	xor.b32  	%r447, %r447, %r262;
	ld.global.u32 	%r263, [%rd8+16];
	xor.b32  	%r446, %r446, %r263;
$L__BB0_8:
	and.b32  	%r265, %r255, 2;
	setp.eq.s32 	%p5, %r265, 0;
	@%p5 bra 	$L__BB0_10;
	ld.global.u32 	%r266, [%rd8+20];
	xor.b32  	%r450, %r450, %r266;
	ld.global.u32 	%r267, [%rd8+24];
	xor.b32  	%r449, %r449, %r267;
	ld.global.u32 	%r268, [%rd8+28];
	xor.b32  	%r448, %r448, %r268;
	ld.global.u32 	%r269, [%rd8+32];
	xor.b32  	%r447, %r447, %r269;
	ld.global.u32 	%r270, [%rd8+36];
	xor.b32  	%r446, %r446, %r270;
$L__BB0_10:
	and.b32  	%r272, %r255, 4;
	setp.eq.s32 	%p6, %r272, 0;
	@%p6 bra 	$L__BB0_12;
	ld.global.u32 	%r273, [%rd8+40];
	xor.b32  	%r450, %r450, %r273;
	ld.global.u32 	%r274, [%rd8+44];
	xor.b32  	%r449, %r449, %r274;
	ld.global.u32 	%r275, [%rd8+48];
	xor.b32  	%r448, %r448, %r275;
	ld.global.u32 	%r276, [%rd8+52];
	xor.b32  	%r447, %r447, %r276;
	ld.global.u32 	%r277, [%rd8+56];
	xor.b32  	%r446, %r446, %r277;
$L__BB0_12:
	and.b32  	%r279, %r255, 8;
	setp.eq.s32 	%p7, %r279, 0;
	@%p7 bra 	$L__BB0_14;
	ld.global.u32 	%r280, [%rd8+60];
	xor.b32  	%r450, %r450, %r280;
	ld.global.u32 	%r281, [%rd8+64];
	xor.b32  	%r449, %r449, %r281;
	ld.global.u32 	%r282, [%rd8+68];
	xor.b32  	%r448, %r448, %r282;
	ld.global.u32 	%r283, [%rd8+72];
	xor.b32  	%r447, %r447, %r283;
	ld.global.u32 	%r284, [%rd8+76];
	xor.b32  	%r446, %r446, %r284;
$L__BB0_14:
	and.b32  	%r286, %r255, 16;
	setp.eq.s32 	%p8, %r286, 0;
	@%p8 bra 	$L__BB0_16;
	ld.global.u32 	%r287, [%rd8+80];
	xor.b32  	%r450, %r450, %r287;
	ld.global.u32 	%r288, [%rd8+84];
	xor.b32  	%r449, %r449, %r288;
	ld.global.u32 	%r289, [%rd8+88];
	xor.b32  	%r448, %r448, %r289;
	ld.global.u32 	%r290, [%rd8+92];
	xor.b32  	%r447, %r447, %r290;
	ld.global.u32 	%r291, [%rd8+96];
	xor.b32  	%r446, %r446, %r291;
$L__BB0_16:
	and.b32  	%r293, %r255, 32;
	setp.eq.s32 	%p9, %r293, 0;
	@%p9 bra 	$L__BB0_18;
	ld.global.u32 	%r294, [%rd8+100];
	xor.b32  	%r450, %r450, %r294;
	ld.global.u32 	%r295, [%rd8+104];
	xor.b32  	%r449, %r449, %r295;
	ld.global.u32 	%r296, [%rd8+108];
	xor.b32  	%r448, %r448, %r296;
	ld.global.u32 	%r297, [%rd8+112];
	xor.b32  	%r447, %r447, %r297;
	ld.global.u32 	%r298, [%rd8+116];
	xor.b32  	%r446, %r446, %r298;
$L__BB0_18:
	and.b32  	%r300, %r255, 64;
	setp.eq.s32 	%p10, %r300, 0;
	@%p10 bra 	$L__BB0_20;
	ld.global.u32 	%r301, [%rd8+120];
	xor.b32  	%r450, %r450, %r301;
	ld.global.u32 	%r302, [%rd8+124];
	xor.b32  	%r449, %r449, %r302;
	ld.global.u32 	%r303, [%rd8+128];
	xor.b32  	%r448, %r448, %r303;
	ld.global.u32 	%r304, [%rd8+132];
	xor.b32  	%r447, %r447, %r304;
	ld.global.u32 	%r305, [%rd8+136];
	xor.b32  	%r446, %r446, %r305;
$L__BB0_20:
	and.b32  	%r307, %r255, 128;
	setp.eq.s32 	%p11, %r307, 0;
	@%p11 bra 	$L__BB0_22;
	ld.global.u32 	%r308, [%rd8+140];
	xor.b32  	%r450, %r450, %r308;
	ld.global.u32 	%r309, [%rd8+144];
	xor.b32  	%r449, %r449, %r309;
	ld.global.u32 	%r310, [%rd8+148];
	xor.b32  	%r448, %r448, %r310;
	ld.global.u32 	%r311, [%rd8+152];
	xor.b32  	%r447, %r447, %r311;
	ld.global.u32 	%r312, [%rd8+156];
	xor.b32  	%r446, %r446, %r312;
$L__BB0_22:
	and.b32  	%r314, %r255, 256;
	setp.eq.s32 	%p12, %r314, 0;
	@%p12 bra 	$L__BB0_24;
	ld.global.u32 	%r315, [%rd8+160];
	xor.b32  	%r450, %r450, %r315;
	ld.global.u32 	%r316, [%rd8+164];
	xor.b32  	%r449, %r449, %r316;
	ld.global.u32 	%r317, [%rd8+168];
	xor.b32  	%r448, %r448, %r317;
	ld.global.u32 	%r318, [%rd8+172];
	xor.b32  	%r447, %r447, %r318;
	ld.global.u32 	%r319, [%rd8+176];
	xor.b32  	%r446, %r446, %r319;
$L__BB0_24:
	and.b32  	%r321, %r255, 512;
	setp.eq.s32 	%p13, %r321, 0;
	@%p13 bra 	$L__BB0_26;
	ld.global.u32 	%r322, [%rd8+180];
	xor.b32  	%r450, %r450, %r322;
	ld.global.u32 	%r323, [%rd8+184];
	xor.b32  	%r449, %r449, %r323;
	ld.global.u32 	%r324, [%rd8+188];
	xor.b32  	%r448, %r448, %r324;
	ld.global.u32 	%r325, [%rd8+192];
	xor.b32  	%r447, %r447, %r325;
	ld.global.u32 	%r326, [%rd8+196];
	xor.b32  	%r446, %r446, %r326;
$L__BB0_26:
	and.b32  	%r328, %r255, 1024;
	setp.eq.s32 	%p14, %r328, 0;
	@%p14 bra 	$L__BB0_28;
	ld.global.u32 	%r329, [%rd8+200];
	xor.b32  	%r450, %r450, %r329;
	ld.global.u32 	%r330, [%rd8+204];
	xor.b32  	%r449, %r449, %r330;
	ld.global.u32 	%r331, [%rd8+208];
	xor.b32  	%r448, %r448, %r331;
	ld.global.u32 	%r332, [%rd8+212];
	xor.b32  	%r447, %r447, %r332;
	ld.global.u32 	%r333, [%rd8+216];
	xor.b32  	%r446, %r446, %r333;
$L__BB0_28:
	and.b32  	%r335, %r255, 2048;
	setp.eq.s32 	%p15, %r335, 0;
	@%p15 bra 	$L__BB0_30;
	ld.global.u32 	%r336, [%rd8+220];
	xor.b32  	%r450, %r450, %r336;
	ld.global.u32 	%r337, [%rd8+224];
	xor.b32  	%r449, %r449, %r337;
	ld.global.u32 	%r338, [%rd8+228];
	xor.b32  	%r448, %r448, %r338;
	ld.global.u32 	%r339, [%rd8+232];
	xor.b32  	%r447, %r447, %r339;
	ld.global.u32 	%r340, [%rd8+236];
	xor.b32  	%r446, %r446, %r340;
$L__BB0_30:
	and.b32  	%r342, %r255, 4096;
	setp.eq.s32 	%p16, %r342, 0;
	@%p16 bra 	$L__BB0_32;
	ld.global.u32 	%r343, [%rd8+240];
	xor.b32  	%r450, %r450, %r343;
	ld.global.u32 	%r344, [%rd8+244];
	xor.b32  	%r449, %r449, %r344;
	ld.global.u32 	%r345, [%rd8+248];
	xor.b32  	%r448, %r448, %r345;
	ld.global.u32 	%r346, [%rd8+252];
	xor.b32  	%r447, %r447, %r346;
	ld.global.u32 	%r347, [%rd8+256];
	xor.b32  	%r446, %r446, %r347;
$L__BB0_32:
	and.b32  	%r349, %r255, 8192;
	setp.eq.s32 	%p17, %r349, 0;
	@%p17 bra 	$L__BB0_34;
	ld.global.u32 	%r350, [%rd8+260];
	xor.b32  	%r450, %r450, %r350;
	ld.global.u32 	%r351, [%rd8+264];
	xor.b32  	%r449, %r449, %r351;
	ld.global.u32 	%r352, [%rd8+268];
	xor.b32  	%r448, %r448, %r352;
	ld.global.u32 	%r353, [%rd8+272];
	xor.b32  	%r447, %r447, %r353;
	ld.global.u32 	%r354, [%rd8+276];
	xor.b32  	%r446, %r446, %r354;
$L__BB0_34:
	and.b32  	%r356, %r255, 16384;
	setp.eq.s32 	%p18, %r356, 0;
	@%p18 bra 	$L__BB0_36;
	ld.global.u32 	%r357, [%rd8+280];
	xor.b32  	%r450, %r450, %r357;
	ld.global.u32 	%r358, [%rd8+284];
	xor.b32  	%r449, %r449, %r358;
	ld.global.u32 	%r359, [%rd8+288];
	xor.b32  	%r448, %r448, %r359;
	ld.global.u32 	%r360, [%rd8+292];
	xor.b32  	%r447, %r447, %r360;
	ld.global.u32 	%r361, [%rd8+296];
	xor.b32  	%r446, %r446, %r361;
$L__BB0_36:
	and.b32  	%r363, %r255, 32768;
	setp.eq.s32 	%p19, %r363, 0;
	@%p19 bra 	$L__BB0_38;
	ld.global.u32 	%r364, [%rd8+300];
	xor.b32  	%r450, %r450, %r364;
	ld.global.u32 	%r365, [%rd8+304];
	xor.b32  	%r449, %r449, %r365;
	ld.global.u32 	%r366, [%rd8+308];
	xor.b32  	%r448, %r448, %r366;
	ld.global.u32 	%r367, [%rd8+312];
	xor.b32  	%r447, %r447, %r367;
	ld.global.u32 	%r368, [%rd8+316];
	xor.b32  	%r446, %r446, %r368;
$L__BB0_38:
	add.s32 	%r445, %r445, 16;
	setp.ne.s32 	%p20, %r445, 32;
	@%p20 bra 	$L__BB0_6;
	mad.lo.s32 	%r369, %r439, -31, %r12;
	add.s32 	%r439, %r369, 1;
	setp.ne.s32 	%p21, %r439, 5;
	@%p21 bra 	$L__BB0_5;
	st.global.u32 	[%rd4+4], %r450;
	st.global.u32 	[%rd4+8], %r449;
	st.global.u32 	[%rd4+12], %r448;
	st.global.u32 	[%rd4+16], %r447;
	st.global.u32 	[%rd4+20], %r446;
	add.s32 	%r433, %r433, 1;
	setp.lt.u32 	%p22, %r433, %r3;
	@%p22 bra 	$L__BB0_4;
$L__BB0_41:
	shr.u64 	%rd9, %rd61, 2;
	add.s32 	%r432, %r432, 1;
	setp.gt.u64 	%p23, %rd61, 3;
	mov.u64 	%rd61, %rd9;
	@%p23 bra 	$L__BB0_2;
$L__BB0_42:
	mov.b32 	%r370, 0;
	st.global.v2.u32 	[%rd4+24], {%r370, %r370};
	st.global.u32 	[%rd4+32], %r370;
	mov.b64 	%rd35, 0;
	st.global.u64 	[%rd4+40], %rd35;
	mul.f32 	%f39, %f33, %f33;
	fma.rn.f32 	%f40, %f32, %f32, %f39;
	fma.rn.f32 	%f6, %f34, %f34, %f40;
	setp.lt.s64 	%p24, %rd24, 1;
	@%p24 bra 	$L__BB0_65;
	cvt.rn.f32.s32 	%f8, %r1;
	cvta.to.global.u64 	%rd10, %rd23;
	mul.f32 	%f9, %f38, %f38;
	mov.b64 	%rd62, 0;
	mov.u64 	%rd47, __cudart_i2opi_f;
$L__BB0_44:
	ld.global.v2.u32 	{%r526, %r531}, [%rd4];
	ld.global.v2.u32 	{%r530, %r529}, [%rd4+8];
	ld.global.v2.u32 	{%r528, %r527}, [%rd4+16];
	mov.f32 	%f140, 0fBF800000;
$L__BB0_45:
	mov.u32 	%r192, %r529;
	mov.u32 	%r191, %r528;
	mov.u32 	%r529, %r527;
	shr.u32 	%r371, %r531, 2;
	xor.b32  	%r372, %r371, %r531;
	shl.b32 	%r373, %r529, 4;
	shl.b32 	%r374, %r372, 1;
	xor.b32  	%r375, %r374, %r373;
	xor.b32  	%r376, %r375, %r372;
	xor.b32  	%r528, %r376, %r529;
	add.s32 	%r377, %r526, %r528;
	add.s32 	%r378, %r377, 362437;
	cvt.rn.f32.u32 	%f43, %r378;
	fma.rn.f32 	%f44, %f43, 0f2F800000, 0f2F000000;
	shr.u32 	%r379, %r530, 2;
	xor.b32  	%r380, %r379, %r530;
	st.global.v2.u32 	[%rd4+8], {%r191, %r529};
	shl.b32 	%r381, %r528, 4;
	shl.b32 	%r382, %r380, 1;
	xor.b32  	%r383, %r382, %r381;
	xor.b32  	%r384, %r383, %r380;
	xor.b32  	%r527, %r384, %r528;
	st.global.v2.u32 	[%rd4+16], {%r528, %r527};
	add.s32 	%r526, %r526, 724874;
	st.global.v2.u32 	[%rd4], {%r526, %r192};
	add.s32 	%r385, %r527, %r526;
	cvt.rn.f32.u32 	%f45, %r385;
	fma.rn.f32 	%f46, %f45, 0f2F800000, 0f2F000000;
	add.f32 	%f47, %f44, %f44;
	cvt.f64.f32 	%fd1, %f47;
	mul.f64 	%fd2, %fd1, 0d400921FB54442D18;
	cvt.rn.f32.f64 	%f13, %fd2;
	fma.rn.f32 	%f14, %f46, 0f40000000, 0fBF800000;
	mul.f32 	%f48, %f14, %f14;
	mov.f32 	%f49, 0f3F800000;
	sub.f32 	%f50, %f49, %f48;
	sqrt.rn.f32 	%f15, %f50;
	mul.f32 	%f51, %f13, 0f3F22F983;
	cvt.rni.s32.f32 	%r539, %f51;
	cvt.rn.f32.s32 	%f52, %r539;
	fma.rn.f32 	%f53, %f52, 0fBFC90FDA, %f13;
	fma.rn.f32 	%f54, %f52, 0fB3A22168, %f53;
	fma.rn.f32 	%f138, %f52, 0fA7C234C5, %f54;
	abs.f32 	%f17, %f13;
	setp.ltu.f32 	%p25, %f17, 0f47CE4780;
	mov.u32 	%r535, %r539;
	mov.f32 	%f137, %f138;
	@%p25 bra 	$L__BB0_53;
	setp.neu.f32 	%p26, %f17, 0f7F800000;
	@%p26 bra 	$L__BB0_48;
	mov.f32 	%f57, 0f00000000;
	mul.rn.f32 	%f137, %f13, %f57;
	mov.b32 	%r535, 0;
	bra.uni 	$L__BB0_53;
$L__BB0_48:
	mov.b32 	%r199, %f13;
	shl.b32 	%r387, %r199, 8;
	or.b32  	%r200, %r387, -2147483648;
	mov.b64 	%rd65, 0;
	mov.b32 	%r532, 0;
	mov.u64 	%rd63, __cudart_i2opi_f;
	mov.u64 	%rd64, %rd2;
$L__BB0_49:
	.pragma "nounroll";
	ld.global.nc.u32 	%r388, [%rd63];
	mad.wide.u32 	%rd39, %r388, %r200, %rd65;
	shr.u64 	%rd65, %rd39, 32;
	st.local.u32 	[%rd64], %rd39;
	add.s32 	%r532, %r532, 1;
	add.s64 	%rd64, %rd64, 4;
	add.s64 	%rd63, %rd63, 4;
	setp.ne.s32 	%p27, %r532, 6;
	@%p27 bra 	$L__BB0_49;
	shr.u32 	%r389, %r199, 23;
	st.local.u32 	[%rd2+24], %rd65;
	and.b32  	%r203, %r389, 31;
	and.b32  	%r390, %r389, 224;
	add.s32 	%r391, %r390, -128;
	shr.u32 	%r392, %r391, 5;
	mul.wide.u32 	%rd40, %r392, 4;
	sub.s64 	%rd18, %rd2, %rd40;
	ld.local.u32 	%r533, [%rd18+24];
	ld.local.u32 	%r534, [%rd18+20];
	setp.eq.s32 	%p28, %r203, 0;
	@%p28 bra 	$L__BB0_52;
	shf.l.wrap.b32 	%r533, %r534, %r533, %r203;
	ld.local.u32 	%r393, [%rd18+16];
	shf.l.wrap.b32 	%r534, %r393, %r534, %r203;
$L__BB0_52:
	shr.u32 	%r394, %r533, 30;
	shf.l.wrap.b32 	%r395, %r534, %r533, 2;
	shl.b32 	%r396, %r534, 2;
	shr.u32 	%r397, %r395, 31;
	add.s32 	%r398, %r397, %r394;
	neg.s32 	%r399, %r398;
	setp.lt.s32 	%p29, %r199, 0;
	selp.b32 	%r535, %r399, %r398, %p29;
	xor.b32  	%r400, %r395, %r199;
	shr.s32 	%r401, %r395, 31;
	xor.b32  	%r402, %r401, %r395;
	xor.b32  	%r403, %r401, %r396;
	cvt.u64.u32 	%rd41, %r402;
	shl.b64 	%rd42, %rd41, 32;
	cvt.u64.u32 	%rd43, %r403;
	or.b64  	%rd44, %rd42, %rd43;
	cvt.rn.f64.s64 	%fd3, %rd44;
	mul.f64 	%fd4, %fd3, 0d3BF921FB54442D19;
	cvt.rn.f32.f64 	%f55, %fd4;
	neg.f32 	%f56, %f55;
	setp.lt.s32 	%p30, %r400, 0;
	selp.f32 	%f137, %f56, %f55, %p30;
$L__BB0_53:
	add.s32 	%r405, %r535, 1;
	mul.rn.f32 	%f58, %f137, %f137;
	and.b32  	%r406, %r535, 1;
	setp.eq.b32 	%p32, %r406, 1;
	selp.f32 	%f59, %f137, 0f3F800000, %p32;
	fma.rn.f32 	%f60, %f58, %f59, 0f00000000;
	fma.rn.f32 	%f61, %f58, 0f37CBAC00, 0fBAB607ED;
	selp.f32 	%f62, 0fB94D4153, %f61, %p32;
	selp.f32 	%f63, 0f3C0885E4, 0f3D2AAABB, %p32;
	fma.rn.f32 	%f64, %f62, %f58, %f63;
	selp.f32 	%f65, 0fBE2AAAA8, 0fBEFFFFFF, %p32;
	fma.rn.f32 	%f66, %f64, %f58, %f65;
	fma.rn.f32 	%f67, %f66, %f60, %f59;
	and.b32  	%r407, %r405, 2;
	setp.eq.s32 	%p33, %r407, 0;
	mov.f32 	%f68, 0f00000000;
	sub.f32 	%f69, %f68, %f67;
	selp.f32 	%f70, %f67, %f69, %p33;
	mul.f32 	%f21, %f15, %f70;
	@%p25 bra 	$L__BB0_61;
	setp.neu.f32 	%p34, %f17, 0f7F800000;
	@%p34 bra 	$L__BB0_56;
	mov.f32 	%f73, 0f00000000;
	mul.rn.f32 	%f138, %f13, %f73;
	mov.b32 	%r539, 0;
	bra.uni 	$L__BB0_61;
$L__BB0_56:
	mov.b32 	%r212, %f13;
	shl.b32 	%r409, %r212, 8;
	or.b32  	%r213, %r409, -2147483648;
	mov.b64 	%rd66, 0;
	mov.b32 	%r536, 0;
$L__BB0_57:
	.pragma "nounroll";
	mul.wide.u32 	%rd46, %r536, 4;
	add.s64 	%rd48, %rd47, %rd46;
	ld.global.nc.u32 	%r410, [%rd48];
	mad.wide.u32 	%rd49, %r410, %r213, %rd66;
	shr.u64 	%rd66, %rd49, 32;
	add.s64 	%rd50, %rd1, %rd46;
	st.local.u32 	[%rd50], %rd49;
	add.s32 	%r536, %r536, 1;
	setp.ne.s32 	%p35, %r536, 6;
	@%p35 bra 	$L__BB0_57;
	shr.u32 	%r411, %r212, 23;
	st.local.u32 	[%rd1+24], %rd66;
	and.b32  	%r216, %r411, 31;
	and.b32  	%r412, %r411, 224;
	add.s32 	%r413, %r412, -128;
	shr.u32 	%r414, %r413, 5;
	mul.wide.u32 	%rd51, %r414, 4;
	sub.s64 	%rd21, %rd1, %rd51;
	ld.local.u32 	%r537, [%rd21+24];
	ld.local.u32 	%r538, [%rd21+20];
	setp.eq.s32 	%p36, %r216, 0;
	@%p36 bra 	$L__BB0_60;
	shf.l.wrap.b32 	%r537, %r538, %r537, %r216;
	ld.local.u32 	%r415, [%rd21+16];
	shf.l.wrap.b32 	%r538, %r415, %r538, %r216;
$L__BB0_60:
	shr.u32 	%r416, %r537, 30;
	shf.l.wrap.b32 	%r417, %r538, %r537, 2;
	shl.b32 	%r418, %r538, 2;
	shr.u32 	%r419, %r417, 31;
	add.s32 	%r420, %r419, %r416;
	neg.s32 	%r421, %r420;
	setp.lt.s32 	%p37, %r212, 0;
	selp.b32 	%r539, %r421, %r420, %p37;
	xor.b32  	%r422, %r417, %r212;
	shr.s32 	%r423, %r417, 31;
	xor.b32  	%r424, %r423, %r417;
	xor.b32  	%r425, %r423, %r418;
	cvt.u64.u32 	%rd52, %r424;
	shl.b64 	%rd53, %rd52, 32;
	cvt.u64.u32 	%rd54, %r425;
	or.b64  	%rd55, %rd53, %rd54;
	cvt.rn.f64.s64 	%fd5, %rd55;
	mul.f64 	%fd6, %fd5, 0d3BF921FB54442D19;
	cvt.rn.f32.f64 	%f71, %fd6;
	neg.f32 	%f72, %f71;
	setp.lt.s32 	%p38, %r422, 0;
	selp.f32 	%f138, %f72, %f71, %p38;
$L__BB0_61:
	mul.rn.f32 	%f74, %f138, %f138;
	and.b32  	%r427, %r539, 1;
	setp.eq.b32 	%p39, %r427, 1;
	selp.f32 	%f75, 0f3F800000, %f138, %p39;
	fma.rn.f32 	%f76, %f74, %f75, 0f00000000;
	fma.rn.f32 	%f77, %f74, 0f37CBAC00, 0fBAB607ED;
	selp.f32 	%f78, %f77, 0fB94D4153, %p39;
	selp.f32 	%f79, 0f3D2AAABB, 0f3C0885E4, %p39;
	fma.rn.f32 	%f80, %f78, %f74, %f79;
	selp.f32 	%f81, 0fBEFFFFFF, 0fBE2AAAA8, %p39;
	fma.rn.f32 	%f82, %f80, %f74, %f81;
	fma.rn.f32 	%f83, %f82, %f76, %f75;
	and.b32  	%r428, %r539, 2;
	setp.eq.s32 	%p40, %r428, 0;
	mov.f32 	%f84, 0f00000000;
	sub.f32 	%f85, %f84, %f83;
	selp.f32 	%f86, %f83, %f85, %p40;
	mul.f32 	%f25, %f15, %f86;
	div.rn.f32 	%f87, %f2, %f25;
	mul.f32 	%f26, %f21, %f87;
	mul.f32 	%f27, %f14, %f87;
	abs.f32 	%f88, %f26;
	setp.geu.f32 	%p41, %f88, %f1;
	abs.f32 	%f89, %f27;
	setp.geu.f32 	%p42, %f89, %f1;
	or.pred  	%p43, %p41, %p42;
	@%p43 bra 	$L__BB0_63;
	mul.f32 	%f91, %f33, %f25;
	fma.rn.f32 	%f92, %f32, %f21, %f91;
	fma.rn.f32 	%f139, %f34, %f14, %f92;
	fma.rn.f32 	%f93, %f139, %f139, %f9;
	sub.f32 	%f140, %f93, %f6;
$L__BB0_63:
	setp.lt.f32 	%p44, %f140, 0f00000000;
	mov.u32 	%r530, %r191;
	mov.u32 	%r531, %r192;
	@%p44 bra 	$L__BB0_45;
	sqrt.rn.f32 	%f94, %f140;
	sub.f32 	%f95, %f139, %f94;
	mul.f32 	%f96, %f21, %f95;
	mul.f32 	%f97, %f25, %f95;
	mul.f32 	%f98, %f14, %f95;
	sub.f32 	%f99, %f96, %f32;
	sub.f32 	%f100, %f97, %f33;
	sub.f32 	%f101, %f98, %f34;
	mul.f32 	%f102, %f100, %f100;
	fma.rn.f32 	%f103, %f99, %f99, %f102;
	fma.rn.f32 	%f104, %f101, %f101, %f103;
	sqrt.rn.f32 	%f105, %f104;
	rcp.rn.f32 	%f106, %f105;
	mul.f32 	%f107, %f106, %f99;
	mul.f32 	%f108, %f106, %f100;
	mul.f32 	%f109, %f106, %f101;
	sub.f32 	%f110, %f35, %f96;
	sub.f32 	%f111, %f36, %f97;
	sub.f32 	%f112, %f37, %f98;
	mul.f32 	%f113, %f111, %f111;
	fma.rn.f32 	%f114, %f110, %f110, %f113;
	fma.rn.f32 	%f115, %f112, %f112, %f114;
	sqrt.rn.f32 	%f116, %f115;
	rcp.rn.f32 	%f117, %f116;
	mul.f32 	%f118, %f110, %f117;
	mul.f32 	%f119, %f111, %f117;
	mul.f32 	%f120, %f112, %f117;
	mul.f32 	%f121, %f108, %f119;
	fma.rn.f32 	%f122, %f107, %f118, %f121;
	fma.rn.f32 	%f123, %f109, %f120, %f122;
	max.f32 	%f124, %f123, 0f00000000;
	add.f32 	%f125, %f1, %f26;
	mul.f32 	%f126, %f125, 0f3F000000;
	div.rn.f32 	%f127, %f126, %f1;
	mul.f32 	%f128, %f127, %f8;
	cvt.rzi.s32.f32 	%r429, %f128;
	add.f32 	%f129, %f1, %f27;
	mul.f32 	%f130, %f129, 0f3F000000;
	div.rn.f32 	%f131, %f130, %f1;
	mul.f32 	%f132, %f131, %f8;
	cvt.rzi.s32.f32 	%r430, %f132;
	mul.lo.s32 	%r431, %r429, %r1;
	cvt.s64.s32 	%rd56, %r431;
	cvt.s64.s32 	%rd57, %r430;
	add.s64 	%rd58, %rd56, %rd57;
	shl.b64 	%rd59, %rd58, 2;
	add.s64 	%rd60, %rd10, %rd59;
	atom.global.add.f32 	%f133, [%rd60], %f124;
	add.s64 	%rd62, %rd62, 1;
	setp.ne.s64 	%p45, %rd62, %rd24;
	@%p45 bra 	$L__BB0_44;
$L__BB0_65:
	ret;

}


// ===== COMPILED SASS (sm_100) =====

	.target	sm_100

	.elftype	@"ET_EXEC"


//--------------------- .note.nv.tkinfo           --------------------------
	.section	.note.nv.tkinfo,"",@"SHT_NOTE"
	.sectionflags	@"SHF_NOTE_NV_TKINFO"
	.tkinfo
        /*0018*/ 	.word	0x00000002
        /*0030*/ 	.string	""
        /*0030*/ 	.string	"ptxas"
        /*0030*/ 	.string	"Cuda compilation tools, release 13.0, V13.0.88"
        /*0030*/ 	.string	"Build cuda_13.0.r13.0/compiler.36424714_0"
        /*0030*/ 	.string	"-arch sm_100 -m 64 "



//--------------------- .note.nv.cuinfo           --------------------------
	.section	.note.nv.cuinfo,"",@"SHT_NOTE"
	.sectionflags	@"SHF_NOTE_NV_CUINFO"
        /*0018*/ 	.short	0x0002
        /*001a*/ 	.short	0x0064
        /*001c*/ 	.short	0x0082
	.zero		2


//--------------------- .nv.info                  --------------------------
	.section	.nv.info,"",@"SHT_CUDA_INFO"
	.align	4


	//----- nvinfo : EIATTR_REGCOUNT
	.align		4
        /*0000*/ 	.byte	0x04, 0x2f
        /*0002*/ 	.short	(.L_11 - .L_10)
	.align		4
.L_10:
        /*0004*/ 	.word	index@(_Z6kernel8window_tPf5vec_tS1_fP17curandStateXORWOWlj)
        /*0008*/ 	.word	0x00000020


	//----- nvinfo : EIATTR_FRAME_SIZE
	.align		4
.L_11:
        /*000c*/ 	.byte	0x04, 0x11
        /*000e*/ 	.short	(.L_13 - .L_12)
	.align		4
.L_12:
        /*0010*/ 	.word	index@($__internal_2_$__cuda_sm3x_div_rn_noftz_f32_slowpath)
        /*0014*/ 	.word	0x00000020


	//----- nvinfo : EIATTR_FRAME_SIZE
	.align		4
.L_13:
        /*0018*/ 	.byte	0x04, 0x11
        /*001a*/ 	.short	(.L_15 - .L_14)
	.align		4
.L_14:
        /*001c*/ 	.word	index@($__internal_1_$__cuda_sm20_sqrt_rn_f32_slowpath)
        /*0020*/ 	.word	0x00000020


	//----- nvinfo : EIATTR_FRAME_SIZE
	.align		4
.L_15:
        /*0024*/ 	.byte	0x04, 0x11
        /*0026*/ 	.short	(.L_17 - .L_16)
	.align		4
.L_16:
        /*0028*/ 	.word	index@($__internal_0_$__cuda_sm20_rcp_rn_f32_slowpath)
        /*002c*/ 	.word	0x00000020


	//----- nvinfo : EIATTR_FRAME_SIZE
	.align		4
.L_17:
        /*0030*/ 	.byte	0x04, 0x11
        /*0032*/ 	.short	(.L_19 - .L_18)
	.align		4
.L_18:
        /*0034*/ 	.word	index@(_Z6kernel8window_tPf5vec_tS1_fP17curandStateXORWOWlj)
        /*0038*/ 	.word	0x00000020


	//----- nvinfo : EIATTR_MIN_STACK_SIZE
	.align		4
.L_19:
        /*003c*/ 	.byte	0x04, 0x12
        /*003e*/ 	.short	(.L_21 - .L_20)
	.align		4
.L_20:
        /*0040*/ 	.word	index@(_Z6kernel8window_tPf5vec_tS1_fP17curandStateXORWOWlj)
        /*0044*/ 	.word	0x00000020
.L_21:


//--------------------- .nv.compat                --------------------------
	.section	.nv.compat,"",@"SHT_CUDA_COMPAT_INFO"
	.align	4
        /*0000*/ 	.byte	0x02, 0x09, 0x00, 0x00, 0x02, 0x02, 0x01, 0x00, 0x02, 0x05, 0x05, 0x00, 0x03, 0x07, 0x01, 0x01
        /*0010*/ 	.byte	0x02, 0x03, 0x00, 0x00, 0x02, 0x06, 0x01, 0x00, 0x04, 0x0b, 0x08, 0x00, 0x01, 0x00, 0x00, 0x00
        /*0020*/ 	.byte	0x00, 0x00, 0x00, 0x00


//--------------------- .nv.info._Z6kernel8window_tPf5vec_tS1_fP17curandStateXORWOWlj --------------------------
	.section	.nv.info._Z6kernel8window_tPf5vec_tS1_fP17curandStateXORWOWlj,"",@"SHT_CUDA_INFO"
	.sectionflags	@""
	.align	4


	//----- nvinfo : EIATTR_CUDA_API_VERSION
	.align		4
        /*0000*/ 	.byte	0x04, 0x37
        /*0002*/ 	.short	(.L_23 - .L_22)
.L_22:
        /*0004*/ 	.word	0x00000082


	//----- nvinfo : EIATTR_KPARAM_INFO
	.align		4
.L_23:
        /*0008*/ 	.byte	0x04, 0x17
        /*000a*/ 	.short	(.L_25 - .L_24)
.L_24:
        /*000c*/ 	.word	0x00000000
        /*0010*/ 	.short	0x0007
        /*0012*/ 	.short	0x0050
        /*0014*/ 	.byte	0x00, 0xf0, 0x11, 0x00


	//----- nvinfo : EIATTR_KPARAM_INFO
	.align		4
.L_25:
        /*0018*/ 	.byte	0x04, 0x17
        /*001a*/ 	.short	(.L_27 - .L_26)
.L_26:
        /*001c*/ 	.word	0x00000000
        /*0020*/ 	.short	0x0006
        /*0022*/ 	.short	0x0048
        /*0024*/ 	.byte	0x00, 0xf0, 0x21, 0x00


	//----- nvinfo : EIATTR_KPARAM_INFO
	.align		4
.L_27:
        /*0028*/ 	.byte	0x04, 0x17
        /*002a*/ 	.short	(.L_29 - .L_28)
.L_28:
        /*002c*/ 	.word	0x00000000
        /*0030*/ 	.short	0x0005
        /*0032*/ 	.short	0x0040
        /*0034*/ 	.byte	0x00, 0xf5, 0x21, 0x00


	//----- nvinfo : EIATTR_KPARAM_INFO
	.align		4
.L_29:
        /*0038*/ 	.byte	0x04, 0x17
        /*003a*/ 	.short	(.L_31 - .L_30)
.L_30:
        /*003c*/ 	.word	0x00000000
        /*0040*/ 	.short	0x0004
        /*0042*/ 	.short	0x0038
        /*0044*/ 	.byte	0x00, 0xf0, 0x11, 0x00


	//----- nvinfo : EIATTR_KPARAM_INFO
	.align		4
.L_31:
        /*0048*/ 	.byte	0x04, 0x17
        /*004a*/ 	.short	(.L_33 - .L_32)
.L_32:
        /*004c*/ 	.word	0x00000000
        /*0050*/ 	.short	0x0003
        /*0052*/ 	.short	0x002c
        /*0054*/ 	.byte	0x00, 0xf0, 0x31, 0x00


	//----- nvinfo : EIATTR_KPARAM_INFO
	.align		4
.L_33:
        /*0058*/ 	.byte	0x04, 0x17
        /*005a*/ 	.short	(.L_35 - .L_34)
.L_34:
        /*005c*/ 	.word	0x00000000
        /*0060*/ 	.short	0x0002
        /*0062*/ 	.short	0x0020
        /*0064*/ 	.byte	0x00, 0xf0, 0x31, 0x00


	//----- nvinfo : EIATTR_KPARAM_INFO
	.align		4
.L_35:
        /*0068*/ 	.byte	0x04, 0x17
        /*006a*/ 	.short	(.L_37 - .L_36)
.L_36:
        /*006c*/ 	.word	0x00000000
        /*0070*/ 	.short	0x0001
        /*0072*/ 	.short	0x0018
        /*0074*/ 	.byte	0x00, 0xf5, 0x21, 0x00


	//----- nvinfo : EIATTR_KPARAM_INFO
	.align		4
.L_37:
        /*0078*/ 	.byte	0x04, 0x17
        /*007a*/ 	.short	(.L_39 - .L_38)
.L_38:
        /*007c*/ 	.word	0x00000000
        /*0080*/ 	.short	0x0000
        /*0082*/ 	.short	0x0000
        /*0084*/ 	.byte	0x00, 0xf0, 0x61, 0x00


	//----- nvinfo : EIATTR_SPARSE_MMA_MASK
	.align		4
.L_39:
        /*0088*/ 	.byte	0x03, 0x50
        /*008a*/ 	.short	0x0000


	//----- nvinfo : EIATTR_MAXREG_COUNT
	.align		4
        /*008c*/ 	.byte	0x03, 0x1b
        /*008e*/ 	.short	0x00ff


	//----- nvinfo : EIATTR_MERCURY_ISA_VERSION
	.align		4
        /*0090*/ 	.byte	0x03, 0x5f
        /*0092*/ 	.short	0x0101


	//----- nvinfo : EIATTR_VRC_CTA_INIT_COUNT
	.align		4
        /*0094*/ 	.byte	0x02, 0x4a
	.zero		1
	.zero		1


	//----- nvinfo : EIATTR_EXIT_INSTR_OFFSETS
	.align		4
        /*0098*/ 	.byte	0x04, 0x1c
        /*009a*/ 	.short	(.L_41 - .L_40)


	//   ....[0]....
.L_40:
        /*009c*/ 	.word	0x00000fb0


	//   ....[1]....
        /*00a0*/ 	.word	0x000029b0


	//----- nvinfo : EIATTR_CRS_STACK_SIZE
	.align		4
.L_41:
        /*00a4*/ 	.byte	0x04, 0x1e
        /*00a6*/ 	.short	(.L_43 - .L_42)
.L_42:
        /*00a8*/ 	.word	0x00000000


	//----- nvinfo : EIATTR_CBANK_PARAM_SIZE
	.align		4
.L_43:
        /*00ac*/ 	.byte	0x03, 0x19
        /*00ae*/ 	.short	0x0054


	//----- nvinfo : EIATTR_PARAM_CBANK
	.align		4
        /*00b0*/ 	.byte	0x04, 0x0a
        /*00b2*/ 	.short	(.L_45 - .L_44)
	.align		4
.L_44:
        /*00b4*/ 	.word	index@(.nv.constant0._Z6kernel8window_tPf5vec_tS1_fP17curandStateXORWOWlj)
        /*00b8*/ 	.short	0x0380
        /*00ba*/ 	.short	0x0054


	//----- nvinfo : EIATTR_SW_WAR
	.align		4
.L_45:
        /*00bc*/ 	.byte	0x04, 0x36
        /*00be*/ 	.short	(.L_47 - .L_46)
.L_46:
        /*00c0*/ 	.word	0x00000008
.L_47:


//--------------------- .nv.callgraph             --------------------------
	.section	.nv.callgraph,"",@"SHT_CUDA_CALLGRAPH"
	.align	4
	.sectionentsize	8
	.align		4
        /*0000*/ 	.word	0x00000000
	.align		4
        /*0004*/ 	.word	0xffffffff
	.align		4
        /*0008*/ 	.word	0x00000000
	.align		4
        /*000c*/ 	.word	0xfffffffe
	.align		4
        /*0010*/ 	.word	0x00000000
	.align		4
        /*0014*/ 	.word	0xfffffffd
	.align		4
        /*0018*/ 	.word	0x00000000
	.align		4
        /*001c*/ 	.word	0xfffffffc


//--------------------- .nv.constant4             --------------------------
	.section	.nv.constant4,"a",@progbits
	.align	8
	.align		8
.nv.constant4:
        /*0000*/ 	.dword	precalc_xorwow_matrix
	.align		8
        /*0008*/ 	.dword	precalc_xorwow_offset_matrix
	.align		8
        /*0010*/ 	.dword	mrg32k3aM1
	.align		8
        /*0018*/ 	.dword	mrg32k3aM2
	.align		8
        /*0020*/ 	.dword	mrg32k3aM1SubSeq
	.align		8
        /*0028*/ 	.dword	mrg32k3aM2SubSeq
	.align		8
        /*0030*/ 	.dword	mrg32k3aM1Seq
	.align		8
        /*0038*/ 	.dword	mrg32k3aM2Seq
	.align		8
        /*0040*/ 	.dword	__cudart_i2opi_f


//--------------------- .nv.constant3             --------------------------
	.section	.nv.constant3,"a",@progbits
	.align	8
.nv.constant3:
	.type		__cr_lgamma_table,@object
	.size		__cr_lgamma_table,(.L_8 - __cr_lgamma_table)
__cr_lgamma_table:
        /*0000*/ 	.byte	0x00, 0x00, 0x00, 0x00, 0x00, 0x00, 0x00, 0x00, 0x00, 0x00, 0x00, 0x00, 0x00, 0x00, 0x00, 0x00
        /*0010*/ 	.byte	0xef, 0x39, 0xfa, 0xfe, 0x42, 0x2e, 0xe6, 0x3f, 0x02, 0x20, 0x2a, 0xfa, 0x0b, 0xab, 0xfc, 0x3f
        /*0020*/ 	.byte	0xf9, 0x2c, 0x92, 0x7c, 0xa7, 0x6c, 0x09, 0x40, 0xc9, 0x79, 0x44, 0x3c, 0x64, 0x26, 0x13, 0x40
        /*0030*/ 	.byte	0xca, 0x01, 0xcf, 0x3a, 0x27, 0x51, 0x1a, 0x40, 0x30, 0xcc, 0x2d, 0xf3, 0xe1, 0x0c, 0x21, 0x40
        /*0040*/ 	.byte	0x0d, 0xb7, 0xfc, 0x82, 0x8e, 0x35, 0x25, 0x40
.L_8:


//--------------------- .text._Z6kernel8window_tPf5vec_tS1_fP17curandStateXORWOWlj --------------------------
	.section	.text._Z6kernel8window_tPf5vec_tS1_fP17curandStateXORWOWlj,"ax",@progbits
	.align	128
        .global         _Z6kernel8window_tPf5vec_tS1_fP17curandStateXORWOWlj
        .type           _Z6kernel8window_tPf5vec_tS1_fP17curandStateXORWOWlj,@function
        .size           _Z6kernel8window_tPf5vec_tS1_fP17curandStateXORWOWlj,(.L_x_60 - _Z6kernel8window_tPf5vec_tS1_fP17curandStateXORWOWlj)
        .other          _Z6kernel8window_tPf5vec_tS1_fP17curandStateXORWOWlj,@"STO_CUDA_ENTRY STV_DEFAULT"
_Z6kernel8window_tPf5vec_tS1_fP17curandStateXORWOWlj:
.text._Z6kernel8window_tPf5vec_tS1_fP17curandStateXORWOWlj:
[----:B------:R-:W0:Y:S08]  /*0000*/  LDC R1, c[0x0][0x37c] ;  /* 0x0000df00ff017b82 */ /* 0x000e300000000800 */
[----:B------:R-:W-:Y:S01]  /*0010*/  S2UR UR4, SR_CTAID.Y ;  /* 0x00000000000479c3 */ /* 0x000fe20000002600 */
[----:B------:R-:W1:Y:S01]  /*0020*/  S2R R5, SR_TID.Z ;  /* 0x0000000000057919 */ /* 0x000e620000002300 */
[----:B------:R-:W2:Y:S01]  /*0030*/  LDCU UR6, c[0x0][0x370] ;  /* 0x00006e00ff0677ac */ /* 0x000ea20008000800 */
[----:B------:R-:W-:Y:S01]  /*0040*/  IMAD.MOV.U32 R6, RZ, RZ, -0x23270784 ;  /* 0xdcd8f87cff067424 */ /* 0x000fe200078e00ff */
[----:B------:R-:W-:Y:S01]  /*0050*/  BSSY.RECONVERGENT B0, `(.L_x_0) ;  /* 0x00000ef000007945 */ /* 0x000fe20003800200 */
[----:B------:R-:W3:Y:S01]  /*0060*/  S2R R3, SR_TID.Y ;  /* 0x0000000000037919 */ /* 0x000ee20000002200 */
[----:B------:R-:W4:Y:S01]  /*0070*/  LDCU UR8, c[0x0][0x374] ;  /* 0x00006e80ff0877ac */ /* 0x000f220008000800 */
[----:B0-----:R-:W-:Y:S01]  /*0080*/  VIADD R1, R1, 0xffffffe0 ;  /* 0xffffffe001017836 */ /* 0x001fe20000000000 */
[----:B------:R-:W4:Y:S01]  /*0090*/  S2UR UR7, SR_CTAID.Z ;  /* 0x00000000000779c3 */ /* 0x000f220000002700 */
[----:B------:R-:W0:Y:S01]  /*00a0*/  S2R R11, SR_TID.X ;  /* 0x00000000000b7919 */ /* 0x000e220000002100 */
[----:B------:R-:W0:Y:S01]  /*00b0*/  LDCU UR9, c[0x0][0x360] ;  /* 0x00006c00ff0977ac */ /* 0x000e220008000800 */
[----:B------:R-:W3:Y:S05]  /*00c0*/  LDCU UR10, c[0x0][0x364] ;  /* 0x00006c80ff0a77ac */ /* 0x000eea0008000800 */
[----:B------:R-:W2:Y:S08]  /*00d0*/  S2UR UR5, SR_CTAID.X ;  /* 0x00000000000579c3 */ /* 0x000eb00000002500 */
[----:B------:R-:W1:Y:S01]  /*00e0*/  LDC R0, c[0x0][0x368] ;  /* 0x0000da00ff007b82 */ /* 0x000e620000000800 */
[----:B----4-:R-:W-:-:S07]  /*00f0*/  UIMAD UR4, UR7, UR8, UR4 ;  /* 0x00000008070472a4 */ /* 0x010fce000f8e0204 */
[----:B------:R-:W4:Y:S01]  /*0100*/  LDC.64 R12, c[0x0][0x3c0] ;  /* 0x0000f000ff0c7b82 */ /* 0x000f220000000a00 */
[----:B--2---:R-:W-:Y:S01]  /*0110*/  UIMAD UR4, UR4, UR6, UR5 ;  /* 0x00000006040472a4 */ /* 0x004fe2000f8e0205 */
[----:B------:R-:W2:Y:S05]  /*0120*/  LDCU UR5, c[0x0][0x3d0] ;  /* 0x00007a00ff0577ac */ /* 0x000eaa0008000800 */
[----:B-1----:R-:W-:Y:S02]  /*0130*/  IMAD R0, R0, UR4, R5 ;  /* 0x0000000400007c24 */ /* 0x002fe4000f8e0205 */
[----:B------:R-:W-:Y:S02]  /*0140*/  IMAD.MOV.U32 R5, RZ, RZ, -0x75bd8fc ;  /* 0xf8a42704ff057424 */ /* 0x000fe400078e00ff */
[----:B---3--:R-:W-:-:S04]  /*0150*/  IMAD R0, R0, UR10, R3 ;  /* 0x0000000a00007c24 */ /* 0x008fc8000f8e0203 */
[----:B0-----:R-:W-:Y:S01]  /*0160*/  IMAD R11, R0, UR9, R11 ;  /* 0x00000009000b7c24 */ /* 0x001fe2000f8e020b */
[----:B------:R-:W0:Y:S03]  /*0170*/  LDCU.64 UR8, c[0x0][0x358] ;  /* 0x00006b00ff0877ac */ /* 0x000e260008000a00 */
[C---:B--2---:R-:W-:Y:S01]  /*0180*/  VIADD R0, R11.reuse, UR5 ;  /* 0x000000050b007c36 */ /* 0x044fe20008000000 */
[C---:B------:R-:W-:Y:S01]  /*0190*/  ISETP.NE.AND P0, PT, R11.reuse, RZ, PT ;  /* 0x000000ff0b00720c */ /* 0x040fe20003f05270 */
[----:B----4-:R-:W-:-:S03]  /*01a0*/  IMAD.WIDE R12, R11, 0x30, R12 ;  /* 0x000000300b0c7825 */ /* 0x010fc600078e020c */
[----:B------:R-:W-:-:S05]  /*01b0*/  LOP3.LUT R0, R0, 0xaad26b49, RZ, 0x3c, !PT ;  /* 0xaad26b4900007812 */ /* 0x000fca00078e3cff */
[----:B------:R-:W-:-:S04]  /*01c0*/  IMAD R0, R0, 0x4182bed5, RZ ;  /* 0x4182bed500007824 */ /* 0x000fc800078e02ff */
[C---:B------:R-:W-:Y:S01]  /*01d0*/  VIADD R2, R0.reuse, 0xd9f6dc18 ;  /* 0xd9f6dc1800027836 */ /* 0x040fe20000000000 */
[C---:B------:R-:W-:Y:S01]  /*01e0*/  LOP3.LUT R4, R0.reuse, 0x159a55e5, RZ, 0x3c, !PT ;  /* 0x159a55e500047812 */ /* 0x040fe200078e3cff */
[C---:B------:R-:W-:Y:S02]  /*01f0*/  VIADD R3, R0.reuse, 0x75bcd15 ;  /* 0x075bcd1500037836 */ /* 0x040fe40000000000 */
[----:B------:R-:W-:Y:S02]  /*0200*/  VIADD R7, R0, 0x583f19 ;  /* 0x00583f1900077836 */ /* 0x000fe40000000000 */
[----:B0-----:R0:W-:Y:S04]  /*0210*/  STG.E.64 desc[UR8][R12.64+0x8], R4 ;  /* 0x000008040c007986 */ /* 0x0011e8000c101b08 */
[----:B------:R0:W-:Y:S04]  /*0220*/  STG.E.64 desc[UR8][R12.64], R2 ;  /* 0x000000020c007986 */ /* 0x0001e8000c101b08 */
[----:B------:R0:W-:Y:S01]  /*0230*/  STG.E.64 desc[UR8][R12.64+0x10], R6 ;  /* 0x000010060c007986 */ /* 0x0001e2000c101b08 */
[----:B------:R-:W-:Y:S05]  /*0240*/  @!P0 BRA `(.L_x_1) ;  /* 0x0000000c003c8947 */ /* 0x000fea0003800000 */
[----:B------:R-:W-:Y:S01]  /*0250*/  SHF.R.S32.HI R0, RZ, 0x1f, R11 ;  /* 0x0000001fff007819 */ /* 0x000fe2000001140b */
[----:B------:R-:W-:-:S07]  /*0260*/  IMAD.MOV.U32 R10, RZ, RZ, RZ ;  /* 0x000000ffff0a7224 */ /* 0x000fce00078e00ff */
.L_x_7:
[----:B------:R-:W-:Y:S01]  /*0270*/  LOP3.LUT R14, R11, 0x3, RZ, 0xc0, !PT ;  /* 0x000000030b0e7812 */ /* 0x000fe200078ec0ff */
[----:B------:R-:W-:Y:S03]  /*0280*/  BSSY.RECONVERGENT B1, `(.L_x_2) ;  /* 0x00000c5000017945 */ /* 0x000fe60003800200 */
[----:B------:R-:W-:-:S04]  /*0290*/  ISETP.NE.U32.AND P0, PT, R14, RZ, PT ;  /* 0x000000ff0e00720c */ /* 0x000fc80003f05070 */
[----:B------:R-:W-:-:S13]  /*02a0*/  ISETP.NE.AND.EX P0, PT, RZ, RZ, PT, P0 ;  /* 0x000000ffff00720c */ /* 0x000fda0003f05300 */
[----:B-1----:R-:W-:Y:S05]  /*02b0*/  @!P0 BRA `(.L_x_3) ;  /* 0x0000000c00048947 */ /* 0x002fea0003800000 */
[----:B0-----:R-:W0:Y:S01]  /*02c0*/  LDC.64 R6, c[0x4][RZ] ;  /* 0x01000000ff067b82 */ /* 0x001e220000000a00 */
[----:B------:R-:W-:Y:S02]  /*02d0*/  IMAD.MOV.U32 R15, RZ, RZ, RZ ;  /* 0x000000ffff0f7224 */ /* 0x000fe400078e00ff */
[----:B0-----:R-:W-:-:S07]  /*02e0*/  IMAD.WIDE.U32 R6, R10, 0xc80, R6 ;  /* 0x00000c800a067825 */ /* 0x001fce00078e0006 */
.L_x_6:
[----:B-1----:R-:W-:Y:S01]  /*02f0*/  IMAD.MOV.U32 R17, RZ, RZ, RZ ;  /* 0x000000ffff117224 */ /* 0x002fe200078e00ff */
[----:B------:R-:W-:Y:S01]  /*0300*/  CS2R R4, SRZ ;  /* 0x0000000000047805 */ /* 0x000fe2000001ff00 */
[----:B------:R-:W-:Y:S01]  /*0310*/  IMAD.MOV.U32 R19, RZ, RZ, RZ ;  /* 0x000000ffff137224 */ /* 0x000fe200078e00ff */
[----:B------:R-:W-:-:S07]  /*0320*/  CS2R R2, SRZ ;  /* 0x0000000000027805 */ /* 0x000fce000001ff00 */
.L_x_5:
[----:B------:R-:W-:-:S05]  /*0330*/  IMAD.WIDE.U32 R8, R19, 0x4, R12 ;  /* 0x0000000413087825 */ /* 0x000fca00078e000c */
[----:B------:R0:W5:Y:S01]  /*0340*/  LDG.E R16, desc[UR8][R8.64+0x4] ;  /* 0x0000040808107981 */ /* 0x000162000c1e1900 */
[----:B------:R-:W-:Y:S02]  /*0350*/  IMAD.SHL.U32 R18, R19, 0x20, RZ ;  /* 0x0000002013127824 */ /* 0x000fe400078e00ff */
[----:B------:R-:W-:-:S07]  /*0360*/  IMAD.MOV.U32 R21, RZ, RZ, RZ ;  /* 0x000000ffff157224 */ /* 0x000fce00078e00ff */
.L_x_4:
[----:B-----5:R-:W-:Y:S01]  /*0370*/  SHF.R.U32.HI R26, RZ, R21, R16 ;  /* 0x00000015ff1a7219 */ /* 0x020fe20000011610 */
[----:B0-----:R-:W-:-:S03]  /*0380*/  IMAD.IADD R8, R18, 0x1, R21 ;  /* 0x0000000112087824 */ /* 0x001fc600078e0215 */
[----:B------:R-:W-:-:S04]  /*0390*/  LOP3.LUT R9, R26, 0x1, RZ, 0xc0, !PT ;  /* 0x000000011a097812 */ /* 0x000fc800078ec0ff */
[----:B------:R-:W-:Y:S01]  /*03a0*/  ISETP.NE.U32.AND P0, PT, R9, 0x1, PT ;  /* 0x000000010900780c */ /* 0x000fe20003f05070 */
[----:B------:R-:W-:-:S03]  /*03b0*/  IMAD R9, R8, 0x5, RZ ;  /* 0x0000000508097824 */ /* 0x000fc600078e02ff */
[----:B------:R-:W-:Y:S01]  /*03c0*/  R2P PR, R26, 0x7e ;  /* 0x0000007e1a007804 */ /* 0x000fe20000000000 */
[----:B------:R-:W-:-:S08]  /*03d0*/  IMAD.WIDE.U32 R8, R9, 0x4, R6 ;  /* 0x0000000409087825 */ /* 0x000fd000078e0006 */
[----:B------:R-:W2:Y:S04]  /*03e0*/  @!P0 LDG.E R20, desc[UR8][R8.64] ;  /* 0x0000000808148981 */ /* 0x000ea8000c1e1900 */
[----:B------:R-:W3:Y:S04]  /*03f0*/  @P1 LDG.E R24, desc[UR8][R8.64+0x14] ;  /* 0x0000140808181981 */ /* 0x000ee8000c1e1900 */
[----:B------:R-:W4:Y:S04]  /*0400*/  @!P0 LDG.E R23, desc[UR8][R8.64+0x4] ;  /* 0x0000040808178981 */ /* 0x000f28000c1e1900 */
[----:B------:R-:W4:Y:S04]  /*0410*/  @!P0 LDG.E R22, desc[UR8][R8.64+0x8] ;  /* 0x0000080808168981 */ /* 0x000f28000c1e1900 */
[----:B------:R-:W4:Y:S01]  /*0420*/  @!P0 LDG.E R25, desc[UR8][R8.64+0xc] ;  /* 0x00000c0808198981 */ /* 0x000f22000c1e1900 */
[----:B--2---:R-:W-:-:S03]  /*0430*/  @!P0 LOP3.LUT R17, R17, R20, RZ, 0x3c, !PT ;  /* 0x0000001411118212 */ /* 0x004fc600078e3cff */
[----:B------:R-:W2:Y:S01]  /*0440*/  @!P0 LDG.E R20, desc[UR8][R8.64+0x10] ;  /* 0x0000100808148981 */ /* 0x000ea2000c1e1900 */
[----:B---3--:R-:W-:-:S03]  /*0450*/  @P1 LOP3.LUT R17, R17, R24, RZ, 0x3c, !PT ;  /* 0x0000001811111212 */ /* 0x008fc600078e3cff */
[----:B------:R-:W3:Y:S01]  /*0460*/  @P2 LDG.E R24, desc[UR8][R8.64+0x28] ;  /* 0x0000280808182981 */ /* 0x000ee2000c1e1900 */
[----:B----4-:R-:W-:-:S03]  /*0470*/  @!P0 LOP3.LUT R2, R2, R23, RZ, 0x3c, !PT ;  /* 0x0000001702028212 */ /* 0x010fc600078e3cff */
[----:B------:R-:W4:Y:S01]  /*0480*/  @P1 LDG.E R23, desc[UR8][R8.64+0x18] ;  /* 0x0000180808171981 */ /* 0x000f22000c1e1900 */
[----:B------:R-:W-:-:S03]  /*0490*/  @!P0 LOP3.LUT R3, R3, R22, RZ, 0x3c, !PT ;  /* 0x0000001603038212 */ /* 0x000fc600078e3cff */
[----:B------:R-:W4:Y:S01]  /*04a0*/  @P1 LDG.E R22, desc[UR8][R8.64+0x1c] ;  /* 0x00001c0808161981 */ /* 0x000f22000c1e1900 */
[----:B------:R-:W-:-:S03]  /*04b0*/  @!P0 LOP3.LUT R4, R4, R25, RZ, 0x3c, !PT ;  /* 0x0000001904048212 */ /* 0x000fc600078e3cff */
[----:B------:R-:W4:Y:S01]  /*04c0*/  @P1 LDG.E R25, desc[UR8][R8.64+0x20] ;  /* 0x0000200808191981 */ /* 0x000f22000c1e1900 */
[----:B--2---:R-:W-:-:S03]  /*04d0*/  @!P0 LOP3.LUT R5, R5, R20, RZ, 0x3c, !PT ;  /* 0x0000001405058212 */ /* 0x004fc600078e3cff */
[----:B------:R-:W2:Y:S01]  /*04e0*/  @P1 LDG.E R20, desc[UR8][R8.64+0x24] ;  /* 0x0000240808141981 */ /* 0x000ea2000c1e1900 */
[----:B---3--:R-:W-:-:S03]  /*04f0*/  @P2 LOP3.LUT R17, R17, R24, RZ, 0x3c, !PT ;  /* 0x0000001811112212 */ /* 0x008fc600078e3cff */
[----:B------:R-:W3:Y:S01]  /*0500*/  @P3 LDG.E R24, desc[UR8][R8.64+0x3c] ;  /* 0x00003c0808183981 */ /* 0x000ee2000c1e1900 */
[----:B----4-:R-:W-:-:S03]  /*0510*/  @P1 LOP3.LUT R2, R2, R23, RZ, 0x3c, !PT ;  /* 0x0000001702021212 */ /* 0x010fc600078e3cff */
[----:B------:R-:W4:Y:S01]  /*0520*/  @P2 LDG.E R23, desc[UR8][R8.64+0x2c] ;  /* 0x00002c0808172981 */ /* 0x000f22000c1e1900 */
[----:B------:R-:W-:-:S03]  /*0530*/  @P1 LOP3.LUT R3, R3, R22, RZ, 0x3c, !PT ;  /* 0x0000001603031212 */ /* 0x000fc600078e3cff */
[----:B------:R-:W4:Y:S01]  /*0540*/  @P2 LDG.E R22, desc[UR8][R8.64+0x30] ;  /* 0x0000300808162981 */ /* 0x000f22000c1e1900 */
[----:B------:R-:W-:-:S03]  /*0550*/  @P1 LOP3.LUT R4, R4, R25, RZ, 0x3c, !PT ;  /* 0x0000001904041212 */ /* 0x000fc600078e3cff */
[----:B------:R-:W4:Y:S01]  /*0560*/  @P2 LDG.E R25, desc[UR8][R8.64+0x34] ;  /* 0x0000340808192981 */ /* 0x000f22000c1e1900 */
[----:B--2---:R-:W-:-:S03]  /*0570*/  @P1 LOP3.LUT R5, R5, R20, RZ, 0x3c, !PT ;  /* 0x0000001405051212 */ /* 0x004fc600078e3cff */
        /* <DEDUP_REMOVED lines=29> */
[----:B------:R-:W-:Y:S02]  /*0750*/  LOP3.LUT P0, RZ, R26, 0x80, RZ, 0xc0, !PT ;  /* 0x000000801aff7812 */ /* 0x000fe4000780c0ff */
[----:B--2---:R-:W-:Y:S02]  /*0760*/  @P4 LOP3.LUT R5, R5, R20, RZ, 0x3c, !PT ;  /* 0x0000001405054212 */ /* 0x004fe400078e3cff */
[----:B------:R-:W2:Y:S01]  /*0770*/  @P5 LDG.E R20, desc[UR8][R8.64+0x74] ;  /* 0x0000740808145981 */ /* 0x000ea2000c1e1900 */
[----:B---3--:R-:W-:-:S08]  /*0780*/  @P6 LOP3.LUT R17, R17, R24, RZ, 0x3c, !PT ;  /* 0x0000001811116212 */ /* 0x008fd000078e3cff */
        /* <DEDUP_REMOVED lines=17> */
[----:B--2---:R-:W-:-:S04]  /*08a0*/  @P6 LOP3.LUT R5, R5, R20, RZ, 0x3c, !PT ;  /* 0x0000001405056212 */ /* 0x004fc800078e3cff */
[----:B---3--:R-:W-:Y:S02]  /*08b0*/  @P0 LOP3.LUT R5, R5, R24, RZ, 0x3c, !PT ;  /* 0x0000001805050212 */ /* 0x008fe400078e3cff */
[----:B----4-:R-:W-:Y:S02]  /*08c0*/  @P0 LOP3.LUT R2, R2, R23, RZ, 0x3c, !PT ;  /* 0x0000001702020212 */ /* 0x010fe400078e3cff */
[----:B------:R-:W-:Y:S02]  /*08d0*/  @P0 LOP3.LUT R3, R3, R22, RZ, 0x3c, !PT ;  /* 0x0000001603030212 */ /* 0x000fe400078e3cff */
[----:B------:R-:W-:Y:S02]  /*08e0*/  @P0 LOP3.LUT R4, R4, R25, RZ, 0x3c, !PT ;  /* 0x0000001904040212 */ /* 0x000fe400078e3cff */
[----:B------:R-:W-:-:S13]  /*08f0*/  R2P PR, R26.B1, 0x7f ;  /* 0x0000007f1a007804 */ /* 0x000fda0000001000 */
[----:B------:R-:W2:Y:S04]  /*0900*/  @P0 LDG.E R20, desc[UR8][R8.64+0xa0] ;  /* 0x0000a00808140981 */ /* 0x000ea8000c1e1900 */
[----:B------:R-:W3:Y:S04]  /*0910*/  @P1 LDG.E R22, desc[UR8][R8.64+0xb4] ;  /* 0x0000b40808161981 */ /* 0x000ee8000c1e1900 */
[----:B------:R-:W4:Y:S04]  /*0920*/  @P0 LDG.E R23, desc[UR8][R8.64+0xa4] ;  /* 0x0000a40808170981 */ /* 0x000f28000c1e1900 */
[----:B------:R-:W4:Y:S04]  /*0930*/  @P2 LDG.E R24, desc[UR8][R8.64+0xc8] ;  /* 0x0000c80808182981 */ /* 0x000f28000c1e1900 */
[----:B------:R-:W4:Y:S04]  /*0940*/  @P0 LDG.E R25, desc[UR8][R8.64+0xac] ;  /* 0x0000ac0808190981 */ /* 0x000f28000c1e1900 */
        /* <DEDUP_REMOVED lines=19> */
[----:B------:R-:W-:-:S03]  /*0a80*/  LOP3.LUT P0, RZ, R26, 0x8000, RZ, 0xc0, !PT ;  /* 0x000080001aff7812 */ /* 0x000fc6000780c0ff */
        /* <DEDUP_REMOVED lines=45> */
[----:B------:R-:W-:Y:S02]  /*0d60*/  @P0 LOP3.LUT R17, R17, R24, RZ, 0x3c, !PT ;  /* 0x0000001811110212 */ /* 0x000fe400078e3cff */
[----:B------:R-:W-:Y:S01]  /*0d70*/  @P6 LOP3.LUT R2, R2, R27, RZ, 0x3c, !PT ;  /* 0x0000001b02026212 */ /* 0x000fe200078e3cff */
[----:B------:R-:W4:Y:S04]  /*0d80*/  @P0 LDG.E R24, desc[UR8][R8.64+0x134] ;  /* 0x0001340808180981 */ /* 0x000f28000c1e1900 */
[----:B------:R-:W4:Y:S01]  /*0d90*/  @P0 LDG.E R27, desc[UR8][R8.64+0x138] ;  /* 0x00013808081b0981 */ /* 0x000f22000c1e1900 */
[----:B------:R-:W-:-:S05]  /*0da0*/  VIADD R21, R21, 0x10 ;  /* 0x0000001015157836 */ /* 0x000fca0000000000 */
[----:B------:R-:W-:Y:S02]  /*0db0*/  ISETP.NE.AND P1, PT, R21, 0x20, PT ;  /* 0x000000201500780c */ /* 0x000fe40003f25270 */
[----:B------:R-:W-:Y:S02]  /*0dc0*/  @P0 LOP3.LUT R2, R2, R25, RZ, 0x3c, !PT ;  /* 0x0000001902020212 */ /* 0x000fe400078e3cff */
[----:B--2---:R-:W-:Y:S02]  /*0dd0*/  @P6 LOP3.LUT R3, R3, R20, RZ, 0x3c, !PT ;  /* 0x0000001403036212 */ /* 0x004fe400078e3cff */
[----:B---3--:R-:W-:Y:S02]  /*0de0*/  @P6 LOP3.LUT R5, R5, R22, RZ, 0x3c, !PT ;  /* 0x0000001605056212 */ /* 0x008fe400078e3cff */
[----:B----4-:R-:W-:Y:S02]  /*0df0*/  @P6 LOP3.LUT R4, R4, R23, RZ, 0x3c, !PT ;  /* 0x0000001704046212 */ /* 0x010fe400078e3cff */
[----:B------:R-:W-:-:S02]  /*0e00*/  @P0 LOP3.LUT R5, R5, R26, RZ, 0x3c, !PT ;  /* 0x0000001a05050212 */ /* 0x000fc400078e3cff */
[----:B------:R-:W-:Y:S02]  /*0e10*/  @P0 LOP3.LUT R3, R3, R24, RZ, 0x3c, !PT ;  /* 0x0000001803030212 */ /* 0x000fe400078e3cff */
[----:B------:R-:W-:Y:S01]  /*0e20*/  @P0 LOP3.LUT R4, R4, R27, RZ, 0x3c, !PT ;  /* 0x0000001b04040212 */ /* 0x000fe200078e3cff */
[----:B------:R-:W-:Y:S06]  /*0e30*/  @P1 BRA `(.L_x_4) ;  /* 0xfffffff4004c1947 */ /* 0x000fec000383ffff */
[----:B------:R-:W-:-:S05]  /*0e40*/  VIADD R19, R19, 0x1 ;  /* 0x0000000113137836 */ /* 0x000fca0000000000 */
[----:B------:R-:W-:-:S13]  /*0e50*/  ISETP.NE.AND P0, PT, R19, 0x5, PT ;  /* 0x000000051300780c */ /* 0x000fda0003f05270 */
[----:B------:R-:W-:Y:S05]  /*0e60*/  @P0 BRA `(.L_x_5) ;  /* 0xfffffff400300947 */ /* 0x000fea000383ffff */
[----:B------:R1:W-:Y:S01]  /*0e70*/  STG.E.64 desc[UR8][R12.64+0x8], R2 ;  /* 0x000008020c007986 */ /* 0x0003e2000c101b08 */
[----:B------:R-:W-:-:S03]  /*0e80*/  VIADD R15, R15, 0x1 ;  /* 0x000000010f0f7836 */ /* 0x000fc60000000000 */
[----:B------:R1:W-:Y:S02]  /*0e90*/  STG.E.64 desc[UR8][R12.64+0x10], R4 ;  /* 0x000010040c007986 */ /* 0x0003e4000c101b08 */
[----:B------:R-:W-:Y:S02]  /*0ea0*/  ISETP.GE.U32.AND P0, PT, R15, R14, PT ;  /* 0x0000000e0f00720c */ /* 0x000fe40003f06070 */
[----:B------:R1:W-:Y:S11]  /*0eb0*/  STG.E desc[UR8][R12.64+0x4], R17 ;  /* 0x000004110c007986 */ /* 0x0003f6000c101908 */
[----:B------:R-:W-:Y:S05]  /*0ec0*/  @!P0 BRA `(.L_x_6) ;  /* 0xfffffff400088947 */ /* 0x000fea000383ffff */
.L_x_3:
[----:B------:R-:W-:Y:S05]  /*0ed0*/  BSYNC.RECONVERGENT B1 ;  /* 0x0000000000017941 */ /* 0x000fea0003800200 */
.L_x_2:
[C---:B------:R-:W-:Y:S01]  /*0ee0*/  ISETP.GT.U32.AND P0, PT, R11.reuse, 0x3, PT ;  /* 0x000000030b00780c */ /* 0x040fe20003f04070 */
[----:B------:R-:W-:Y:S01]  /*0ef0*/  VIADD R10, R10, 0x1 ;  /* 0x000000010a0a7836 */ /* 0x000fe20000000000 */
[--C-:B------:R-:W-:Y:S02]  /*0f00*/  SHF.R.U64 R11, R11, 0x2, R0.reuse ;  /* 0x000000020b0b7819 */ /* 0x100fe40000001200 */
[----:B------:R-:W-:Y:S02]  /*0f10*/  ISETP.GT.U32.AND.EX P0, PT, R0, RZ, PT, P0 ;  /* 0x000000ff0000720c */ /* 0x000fe40003f04100 */
[----:B------:R-:W-:-:S11]  /*0f20*/  SHF.R.U32.HI R0, RZ, 0x2, R0 ;  /* 0x00000002ff007819 */ /* 0x000fd60000011600 */
[----:B------:R-:W-:Y:S05]  /*0f30*/  @P0 BRA `(.L_x_7) ;  /* 0xfffffff000cc0947 */ /* 0x000fea000383ffff */
.L_x_1:
[----:B------:R-:W-:Y:S05]  /*0f40*/  BSYNC.RECONVERGENT B0 ;  /* 0x0000000000007941 */ /* 0x000fea0003800200 */
.L_x_0:
[----:B01----:R-:W0:Y:S01]  /*0f50*/  LDC.64 R2, c[0x0][0x3c8] ;  /* 0x0000f200ff027b82 */ /* 0x003e220000000a00 */
[----:B------:R1:W-:Y:S04]  /*0f60*/  STG.E.64 desc[UR8][R12.64+0x18], RZ ;  /* 0x000018ff0c007986 */ /* 0x0003e8000c101b08 */
[----:B------:R1:W-:Y:S04]  /*0f70*/  STG.E desc[UR8][R12.64+0x20], RZ ;  /* 0x000020ff0c007986 */ /* 0x0003e8000c101908 */
[----:B------:R1:W-:Y:S01]  /*0f80*/  STG.E.64 desc[UR8][R12.64+0x28], RZ ;  /* 0x000028ff0c007986 */ /* 0x0003e2000c101b08 */
[----:B0-----:R-:W-:-:S04]  /*0f90*/  ISETP.GE.U32.AND P0, PT, R2, 0x1, PT ;  /* 0x000000010200780c */ /* 0x001fc80003f06070 */
[----:B------:R-:W-:-:S13]  /*0fa0*/  ISETP.GE.AND.EX P0, PT, R3, RZ, PT, P0 ;  /* 0x000000ff0300720c */ /* 0x000fda0003f06300 */
[----:B-1----:R-:W-:Y:S05]  /*0fb0*/  @!P0 EXIT ;  /* 0x000000000000894d */ /* 0x002fea0003800000 */
[----:B------:R-:W0:Y:S01]  /*0fc0*/  LDC.64 R2, c[0x0][0x3a0] ;  /* 0x0000e800ff027b82 */ /* 0x000e220000000a00 */
[----:B------:R-:W1:Y:S01]  /*0fd0*/  LDCU UR4, c[0x0][0x390] ;  /* 0x00007200ff0477ac */ /* 0x000e620008000800 */
[----:B------:R-:W-:Y:S01]  /*0fe0*/  UMOV UR6, URZ ;  /* 0x000000ff00067c82 */ /* 0x000fe20008000000 */
[----:B------:R-:W-:-:S05]  /*0ff0*/  UMOV UR7, URZ ;  /* 0x000000ff00077c82 */ /* 0x000fca0008000000 */
[----:B------:R-:W2:Y:S08]  /*1000*/  LDC R6, c[0x0][0x3b8] ;  /* 0x0000ee00ff067b82 */ /* 0x000eb00000000800 */
[----:B------:R-:W3:Y:S01]  /*1010*/  LDC R0, c[0x0][0x3a8] ;  /* 0x0000ea00ff007b82 */ /* 0x000ee20000000800 */
[----:B-1----:R-:W-:Y:S01]  /*1020*/  I2FP.F32.S32 R7, UR4 ;  /* 0x0000000400077c45 */ /* 0x002fe20008201400 */
[----:B0-----:R-:W-:-:S04]  /*1030*/  FMUL R3, R3, R3 ;  /* 0x0000000303037220 */ /* 0x001fc80000400000 */
[----:B------:R-:W-:Y:S01]  /*1040*/  FFMA R3, R2, R2, R3 ;  /* 0x0000000202037223 */ /* 0x000fe20000000003 */
[----:B--2---:R-:W-:-:S03]  /*1050*/  FMUL R6, R6, R6 ;  /* 0x0000000606067220 */ /* 0x004fc60000400000 */
[----:B---3--:R-:W-:-:S07]  /*1060*/  FFMA R5, R0, R0, R3 ;  /* 0x0000000000057223 */ /* 0x008fce0000000003 */
.L_x_40:
[----:B0-----:R0:W5:Y:S04]  /*1070*/  LDG.E.64 R14, desc[UR8][R12.64] ;  /* 0x000000080c0e7981 */ /* 0x001168000c1e1b00 */
[----:B------:R0:W5:Y:S04]  /*1080*/  LDG.E.64 R16, desc[UR8][R12.64+0x8] ;  /* 0x000008080c107981 */ /* 0x000168000c1e1b00 */
[----:B------:R0:W5:Y:S01]  /*1090*/  LDG.E.64 R18, desc[UR8][R12.64+0x10] ;  /* 0x000010080c127981 */ /* 0x000162000c1e1b00 */
[----:B------:R-:W-:Y:S01]  /*10a0*/  BSSY.RECONVERGENT B0, `(.L_x_8) ;  /* 0x00000f2000007945 */ /* 0x000fe20003800200 */
[----:B-1----:R-:W-:-:S07]  /*10b0*/  IMAD.MOV.U32 R4, RZ, RZ, -0x40800000 ;  /* 0xbf800000ff047424 */ /* 0x002fce00078e00ff */
.L_x_20:
[----:B-----5:R-:W-:Y:S01]  /*10c0*/  SHF.R.U32.HI R0, RZ, 0x2, R15 ;  /* 0x00000002ff007819 */ /* 0x020fe2000001160f */
[----:B------:R-:W-:Y:S01]  /*10d0*/  IMAD.SHL.U32 R3, R19, 0x10, RZ ;  /* 0x0000001013037824 */ /* 0x000fe200078e00ff */
[----:B------:R-:W-:Y:S01]  /*10e0*/  SHF.R.U32.HI R9, RZ, 0x2, R16 ;  /* 0x00000002ff097819 */ /* 0x000fe20000011610 */
[----:B------:R-:W-:Y:S01]  /*10f0*/  IMAD.MOV.U32 R21, RZ, RZ, 0x40000000 ;  /* 0x40000000ff157424 */ /* 0x000fe200078e00ff */
[----:B------:R-:W-:Y:S01]  /*1100*/  LOP3.LUT R0, R0, R15, RZ, 0x3c, !PT ;  /* 0x0000000f00007212 */ /* 0x000fe200078e3cff */
[----:B------:R-:W-:Y:S01]  /*1110*/  IMAD.MOV.U32 R15, RZ, RZ, 0x2f800000 ;  /* 0x2f800000ff0f7424 */ /* 0x000fe200078e00ff */
[----:B------:R-:W-:Y:S01]  /*1120*/  LOP3.LUT R9, R9, R16, RZ, 0x3c, !PT ;  /* 0x0000001009097212 */ /* 0x000fe200078e3cff */
[----:B------:R-:W-:Y:S01]  /*1130*/  UMOV UR4, 0x54442d18 ;  /* 0x54442d1800047882 */ /* 0x000fe20000000000 */
[----:B------:R-:W-:Y:S01]  /*1140*/  UMOV UR5, 0x400921fb ;  /* 0x400921fb00057882 */ /* 0x000fe20000000000 */
[----:B------:R-:W-:Y:S01]  /*1150*/  IMAD.SHL.U32 R2, R0, 0x2, RZ ;  /* 0x0000000200027824 */ /* 0x000fe200078e00ff */
[----:B------:R-:W-:Y:S01]  /*1160*/  BSSY.RECONVERGENT B1, `(.L_x_9) ;  /* 0x000002a000017945 */ /* 0x000fe20003800200 */
[----:B-1----:R1:W-:Y:S01]  /*1170*/  STG.E.64 desc[UR8][R12.64+0x8], R18 ;  /* 0x000008120c007986 */ /* 0x0023e2000c101b08 */
[----:B------:R-:W-:-:S02]  /*1180*/  IMAD.MOV.U32 R10, RZ, RZ, R18 ;  /* 0x000000ffff0a7224 */ /* 0x000fc400078e0012 */
[----:B------:R-:W-:Y:S01]  /*1190*/  LOP3.LUT R2, R0, R2, R3, 0x96, !PT ;  /* 0x0000000200027212 */ /* 0x000fe200078e9603 */
[----:B------:R-:W-:-:S03]  /*11a0*/  IMAD.SHL.U32 R3, R9, 0x2, RZ ;  /* 0x0000000209037824 */ /* 0x000fc600078e00ff */
[----:B------:R-:W-:-:S04]  /*11b0*/  LOP3.LUT R2, R2, R19, RZ, 0x3c, !PT ;  /* 0x0000001302027212 */ /* 0x000fc800078e3cff */
[--C-:B------:R-:W-:Y:S01]  /*11c0*/  IADD3 R0, PT, PT, R14, 0x587c5, R2.reuse ;  /* 0x000587c50e007810 */ /* 0x100fe20007ffe002 */
[----:B------:R-:W-:Y:S02]  /*11d0*/  IMAD.SHL.U32 R8, R2, 0x10, RZ ;  /* 0x0000001002087824 */ /* 0x000fe400078e00ff */
[----:B------:R-:W-:Y:S01]  /*11e0*/  VIADD R14, R14, 0xb0f8a ;  /* 0x000b0f8a0e0e7836 */ /* 0x000fe20000000000 */
[----:B------:R-:W-:Y:S01]  /*11f0*/  I2FP.F32.U32 R0, R0 ;  /* 0x0000000000007245 */ /* 0x000fe20000201000 */
[----:B-1----:R-:W-:Y:S01]  /*1200*/  IMAD.MOV.U32 R18, RZ, RZ, R2 ;  /* 0x000000ffff127224 */ /* 0x002fe200078e0002 */
[----:B------:R-:W-:-:S03]  /*1210*/  LOP3.LUT R3, R9, R3, R8, 0x96, !PT ;  /* 0x0000000309037212 */ /* 0x000fc600078e9608 */
[----:B------:R-:W-:Y:S01]  /*1220*/  FFMA R0, R0, R15, 1.1641532182693481445e-10 ;  /* 0x2f00000000007423 */ /* 0x000fe2000000000f */
[----:B------:R-:W-:-:S03]  /*1230*/  LOP3.LUT R3, R3, R2, RZ, 0x3c, !PT ;  /* 0x0000000203037212 */ /* 0x000fc600078e3cff */
[----:B------:R-:W-:Y:S02]  /*1240*/  FADD R9, R0, R0 ;  /* 0x0000000000097221 */ /* 0x000fe40000000000 */
[----:B------:R-:W-:Y:S01]  /*1250*/  IMAD.IADD R8, R3, 0x1, R14 ;  /* 0x0000000103087824 */ /* 0x000fe200078e020e */
[----:B------:R1:W-:Y:S04]  /*1260*/  STG.E.64 desc[UR8][R12.64+0x10], R2 ;  /* 0x000010020c007986 */ /* 0x0003e8000c101b08 */
[----:B------:R-:W-:Y:S02]  /*1270*/  I2FP.F32.U32 R0, R8 ;  /* 0x0000000800007245 */ /* 0x000fe40000201000 */
[----:B------:R-:W2:Y:S03]  /*1280*/  F2F.F64.F32 R8, R9 ;  /* 0x0000000900087310 */ /* 0x000ea60000201800 */
[----:B------:R-:W-:Y:S01]  /*1290*/  FFMA R0, R0, R15, 1.1641532182693481445e-10 ;  /* 0x2f00000000007423 */ /* 0x000fe2000000000f */
[----:B------:R-:W-:-:S03]  /*12a0*/  IMAD.MOV.U32 R15, RZ, RZ, R17 ;  /* 0x000000ffff0f7224 */ /* 0x000fc600078e0011 */
[----:B------:R-:W-:Y:S02]  /*12b0*/  FFMA R0, R0, R21, -1 ;  /* 0xbf80000000007423 */ /* 0x000fe40000000015 */
[----:B------:R1:W-:Y:S02]  /*12c0*/  STG.E.64 desc[UR8][R12.64], R14 ;  /* 0x0000000e0c007986 */ /* 0x0003e4000c101b08 */
[----:B------:R-:W-:Y:S01]  /*12d0*/  FFMA R22, -R0, R0, 1 ;  /* 0x3f80000000167423 */ /* 0x000fe20000000100 */
[----:B--2---:R-:W-:-:S03]  /*12e0*/  DMUL R20, R8, UR4 ;  /* 0x0000000408147c28 */ /* 0x004fc60008000000 */
[----:B------:R1:W2:Y:S01]  /*12f0*/  MUFU.RSQ R23, R22 ;  /* 0x0000001600177308 */ /* 0x0002a20000001400 */
[----:B------:R-:W-:-:S05]  /*1300*/  VIADD R8, R22, 0xf3000000 ;  /* 0xf300000016087836 */ /* 0x000fca0000000000 */
[----:B------:R-:W-:Y:S01]  /*1310*/  ISETP.GT.U32.AND P0, PT, R8, 0x727fffff, PT ;  /* 0x727fffff0800780c */ /* 0x000fe20003f04070 */
[----:B------:R-:W-:Y:S01]  /*1320*/  IMAD.MOV.U32 R8, RZ, RZ, R17 ;  /* 0x000000ffff087224 */ /* 0x000fe200078e0011 */
[----:B------:R1:W3:Y:S01]  /*1330*/  F2F.F32.F64 R16, R20 ;  /* 0x0000001400107310 */ /* 0x0002e20000301000 */
[----:B------:R-:W-:Y:S02]  /*1340*/  IMAD.MOV.U32 R17, RZ, RZ, R19 ;  /* 0x000000ffff117224 */ /* 0x000fe400078e0013 */
[----:B------:R-:W-:-:S08]  /*1350*/  IMAD.MOV.U32 R19, RZ, RZ, R3 ;  /* 0x000000ffff137224 */ /* 0x000fd000078e0003 */
[----:B-12---:R-:W-:Y:S05]  /*1360*/  @!P0 BRA `(.L_x_10) ;  /* 0x0000000000148947 */ /* 0x006fea0003800000 */
[----:B------:R-:W-:Y:S01]  /*1370*/  IMAD.MOV.U32 R2, RZ, RZ, R22 ;  /* 0x000000ffff027224 */ /* 0x000fe200078e0016 */
[----:B------:R-:W-:-:S07]  /*1380*/  MOV R15, 0x13a0 ;  /* 0x000013a0000f7802 */ /* 0x000fce0000000f00 */
[----:B0--3--:R-:W-:Y:S05]  /*1390*/  CALL.REL.NOINC `($__internal_1_$__cuda_sm20_sqrt_rn_f32_slowpath) ;  /* 0x00000018005c7944 */ /* 0x009fea0003c00000 */
[----:B------:R-:W-:Y:S01]  /*13a0*/  IMAD.MOV.U32 R15, RZ, RZ, R23 ;  /* 0x000000ffff0f7224 */ /* 0x000fe200078e0017 */
[----:B------:R-:W-:Y:S06]  /*13b0*/  BRA `(.L_x_11) ;  /* 0x0000000000107947 */ /* 0x000fec0003800000 */
.L_x_10:
[----:B------:R-:W-:Y:S01]  /*13c0*/  FMUL.FTZ R15, R22, R23 ;  /* 0x00000017160f7220 */ /* 0x000fe20000410000 */
[----:B------:R-:W-:-:S03]  /*13d0*/  FMUL.FTZ R3, R23, 0.5 ;  /* 0x3f00000017037820 */ /* 0x000fc60000410000 */
[----:B------:R-:W-:-:S04]  /*13e0*/  FFMA R2, -R15, R15, R22 ;  /* 0x0000000f0f027223 */ /* 0x000fc80000000116 */
[----:B------:R-:W-:-:S07]  /*13f0*/  FFMA R15, R2, R3, R15 ;  /* 0x00000003020f7223 */ /* 0x000fce000000000f */
.L_x_11:
[----:B------:R-:W-:Y:S05]  /*1400*/  BSYNC.RECONVERGENT B1 ;  /* 0x0000000000017941 */ /* 0x000fea0003800200 */
.L_x_9:
[C---:B---3--:R-:W-:Y:S01]  /*1410*/  FMUL R3, R16.reuse, 0.63661974668502807617 ;  /* 0x3f22f98310037820 */ /* 0x048fe20000400000 */
[----:B------:R-:W-:Y:S01]  /*1420*/  FSETP.GE.AND P0, PT, |R16|, 105615, PT ;  /* 0x47ce47801000780b */ /* 0x000fe20003f06200 */
[----:B------:R-:W-:Y:S02]  /*1430*/  BSSY.RECONVERGENT B1, `(.L_x_12) ;  /* 0x0000040000017945 */ /* 0x000fe40003800200 */
[----:B------:R-:W1:Y:S02]  /*1440*/  F2I.NTZ R23, R3 ;  /* 0x0000000300177305 */ /* 0x000e640000203100 */
[----:B-1----:R-:W-:Y:S01]  /*1450*/  I2FP.F32.S32 R25, R23 ;  /* 0x0000001700197245 */ /* 0x002fe20000201400 */
[----:B------:R-:W-:-:S04]  /*1460*/  IMAD.MOV.U32 R26, RZ, RZ, R23 ;  /* 0x000000ffff1a7224 */ /* 0x000fc800078e0017 */
[----:B------:R-:W-:-:S04]  /*1470*/  FFMA R2, R25, -1.5707962512969970703, R16 ;  /* 0xbfc90fda19027823 */ /* 0x000fc80000000010 */
[----:B------:R-:W-:-:S04]  /*1480*/  FFMA R2, R25, -7.5497894158615963534e-08, R2 ;  /* 0xb3a2216819027823 */ /* 0x000fc80000000002 */
[----:B------:R-:W-:-:S04]  /*1490*/  FFMA R25, R25, -5.3903029534742383927e-15, R2 ;  /* 0xa7c234c519197823 */ /* 0x000fc80000000002 */
[----:B------:R-:W-:Y:S01]  /*14a0*/  IMAD.MOV.U32 R2, RZ, RZ, R25 ;  /* 0x000000ffff027224 */ /* 0x000fe200078e0019 */
[----:B------:R-:W-:Y:S06]  /*14b0*/  @!P0 BRA `(.L_x_13) ;  /* 0x0000000000dc8947 */ /* 0x000fec0003800000 */
[----:B------:R-:W-:-:S13]  /*14c0*/  FSETP.NEU.AND P1, PT, |R16|, +INF , PT ;  /* 0x7f8000001000780b */ /* 0x000fda0003f2d200 */
[----:B------:R-:W-:Y:S01]  /*14d0*/  @!P1 FMUL R2, RZ, R16 ;  /* 0x00000010ff029220 */ /* 0x000fe20000400000 */
[----:B------:R-:W-:Y:S01]  /*14e0*/  @!P1 IMAD.MOV.U32 R23, RZ, RZ, RZ ;  /* 0x000000ffff179224 */ /* 0x000fe200078e00ff */
[----:B------:R-:W-:Y:S06]  /*14f0*/  @!P1 BRA `(.L_x_13) ;  /* 0x0000000000cc9947 */ /* 0x000fec0003800000 */
[----:B------:R-:W-:Y:S01]  /*1500*/  IMAD.SHL.U32 R2, R16, 0x100, RZ ;  /* 0x0000010010027824 */ /* 0x000fe200078e00ff */
[----:B------:R-:W1:Y:S01]  /*1510*/  LDCU.64 UR10, c[0x4][0x40] ;  /* 0x01000800ff0a77ac */ /* 0x000e620008000a00 */
[----:B------:R-:W-:Y:S02]  /*1520*/  IMAD.MOV.U32 R22, RZ, RZ, RZ ;  /* 0x000000ffff167224 */ /* 0x000fe400078e00ff */
[----:B------:R-:W-:Y:S01]  /*1530*/  IMAD.MOV.U32 R9, RZ, RZ, R1 ;  /* 0x000000ffff097224 */ /* 0x000fe200078e0001 */
[----:B------:R-:W-:Y:S01]  /*1540*/  LOP3.LUT R23, R2, 0x80000000, RZ, 0xfc, !PT ;  /* 0x8000000002177812 */ /* 0x000fe200078efcff */
[----:B------:R-:W-:Y:S01]  /*1550*/  UMOV UR5, URZ ;  /* 0x000000ff00057c82 */ /* 0x000fe20008000000 */
[----:B------:R-:W-:-:S05]  /*1560*/  UMOV UR4, URZ ;  /* 0x000000ff00047c82 */ /* 0x000fca0008000000 */
.L_x_14:
[----:B-1----:R-:W-:Y:S02]  /*1570*/  IMAD.U32 R2, RZ, RZ, UR10 ;  /* 0x0000000aff027e24 */ /* 0x002fe4000f8e00ff */
[----:B------:R-:W-:-:S05]  /*1580*/  IMAD.U32 R3, RZ, RZ, UR11 ;  /* 0x0000000bff037e24 */ /* 0x000fca000f8e00ff */
[----:B------:R-:W2:Y:S01]  /*1590*/  LDG.E.CONSTANT R2, desc[UR8][R2.64] ;  /* 0x0000000802027981 */ /* 0x000ea2000c1e9900 */
[----:B------:R-:W-:Y:S02]  /*15a0*/  UIADD3 UR10, UP0, UPT, UR10, 0x4, URZ ;  /* 0x000000040a0a7890 */ /* 0x000fe4000ff1e0ff */
[----:B------:R-:W-:Y:S02]  /*15b0*/  UIADD3 UR4, UPT, UPT, UR4, 0x1, URZ ;  /* 0x0000000104047890 */ /* 0x000fe4000fffe0ff */
[----:B------:R-:W-:Y:S02]  /*15c0*/  UIADD3.X UR11, UPT, UPT, URZ, UR11, URZ, UP0, !UPT ;  /* 0x0000000bff0b7290 */ /* 0x000fe400087fe4ff */
[----:B------:R-:W-:Y:S01]  /*15d0*/  UISETP.NE.AND UP0, UPT, UR4, 0x6, UPT ;  /* 0x000000060400788c */ /* 0x000fe2000bf05270 */
[----:B--2---:R-:W-:-:S03]  /*15e0*/  IMAD.WIDE.U32 R20, R2, R23, RZ ;  /* 0x0000001702147225 */ /* 0x004fc600078e00ff */
[----:B------:R-:W-:-:S04]  /*15f0*/  IADD3 R20, P1, PT, R20, R22, RZ ;  /* 0x0000001614147210 */ /* 0x000fc80007f3e0ff */
[----:B------:R-:W-:Y:S01]  /*1600*/  IADD3.X R22, PT, PT, R21, UR5, RZ, P1, !PT ;  /* 0x0000000515167c10 */ /* 0x000fe20008ffe4ff */
[----:B------:R1:W-:Y:S02]  /*1610*/  STL [R9], R20 ;  /* 0x0000001409007387 */ /* 0x0003e40000100800 */
[----:B-1----:R-:W-:Y:S01]  /*1620*/  VIADD R9, R9, 0x4 ;  /* 0x0000000409097836 */ /* 0x002fe20000000000 */
[----:B------:R-:W-:Y:S06]  /*1630*/  BRA.U UP0, `(.L_x_14) ;  /* 0xfffffffd00cc7547 */ /* 0x000fec000b83ffff */
[----:B------:R-:W-:Y:S01]  /*1640*/  SHF.R.U32.HI R20, RZ, 0x17, R16 ;  /* 0x00000017ff147819 */ /* 0x000fe20000011610 */
[----:B------:R1:W-:Y:S03]  /*1650*/  STL [R1+0x18], R22 ;  /* 0x0000181601007387 */ /* 0x0003e60000100800 */
[C---:B------:R-:W-:Y:S02]  /*1660*/  LOP3.LUT R2, R20.reuse, 0xe0, RZ, 0xc0, !PT ;  /* 0x000000e014027812 */ /* 0x040fe400078ec0ff */
[----:B------:R-:W-:-:S03]  /*1670*/  LOP3.LUT P1, RZ, R20, 0x1f, RZ, 0xc0, !PT ;  /* 0x0000001f14ff7812 */ /* 0x000fc6000782c0ff */
[----:B------:R-:W-:-:S05]  /*1680*/  VIADD R2, R2, 0xffffff80 ;  /* 0xffffff8002027836 */ /* 0x000fca0000000000 */
[----:B------:R-:W-:-:S05]  /*1690*/  SHF.R.U32.HI R2, RZ, 0x5, R2 ;  /* 0x00000005ff027819 */ /* 0x000fca0000011602 */
[----:B------:R-:W-:-:S05]  /*16a0*/  IMAD R21, R2, -0x4, R1 ;  /* 0xfffffffc02157824 */ /* 0x000fca00078e0201 */
[----:B------:R-:W2:Y:S04]  /*16b0*/  LDL R9, [R21+0x18] ;  /* 0x0000180015097983 */ /* 0x000ea80000100800 */
[----:B------:R-:W2:Y:S04]  /*16c0*/  LDL R2, [R21+0x14] ;  /* 0x0000140015027983 */ /* 0x000ea80000100800 */
[----:B------:R-:W3:Y:S01]  /*16d0*/  @P1 LDL R3, [R21+0x10] ;  /* 0x0000100015031983 */ /* 0x000ee20000100800 */
[----:B------:R-:W-:Y:S01]  /*16e0*/  LOP3.LUT R20, R20, 0x1f, RZ, 0xc0, !PT ;  /* 0x0000001f14147812 */ /* 0x000fe200078ec0ff */
[----:B------:R-:W-:Y:S01]  /*16f0*/  UMOV UR4, 0x54442d19 ;  /* 0x54442d1900047882 */ /* 0x000fe20000000000 */
[----:B------:R-:W-:-:S02]  /*1700*/  UMOV UR5, 0x3bf921fb ;  /* 0x3bf921fb00057882 */ /* 0x000fc40000000000 */
[-C--:B--2---:R-:W-:Y:S02]  /*1710*/  @P1 SHF.L.W.U32.HI R9, R2, R20.reuse, R9 ;  /* 0x0000001402091219 */ /* 0x084fe40000010e09 */
[----:B---3--:R-:W-:Y:S02]  /*1720*/  @P1 SHF.L.W.U32.HI R2, R3, R20, R2 ;  /* 0x0000001403021219 */ /* 0x008fe40000010e02 */
[----:B------:R-:W-:Y:S02]  /*1730*/  ISETP.GE.AND P1, PT, R16, RZ, PT ;  /* 0x000000ff1000720c */ /* 0x000fe40003f26270 */
[C-C-:B------:R-:W-:Y:S01]  /*1740*/  SHF.L.W.U32.HI R23, R2.reuse, 0x2, R9.reuse ;  /* 0x0000000202177819 */ /* 0x140fe20000010e09 */
[----:B------:R-:W-:Y:S01]  /*1750*/  IMAD.SHL.U32 R2, R2, 0x4, RZ ;  /* 0x0000000402027824 */ /* 0x000fe200078e00ff */
[----:B-1----:R-:W-:Y:S02]  /*1760*/  SHF.R.U32.HI R22, RZ, 0x1e, R9 ;  /* 0x0000001eff167819 */ /* 0x002fe40000011609 */
[----:B------:R-:W-:-:S02]  /*1770*/  SHF.R.S32.HI R3, RZ, 0x1f, R23 ;  /* 0x0000001fff037819 */ /* 0x000fc40000011417 */
[----:B------:R-:W-:Y:S02]  /*1780*/  LOP3.LUT R9, R23, R16, RZ, 0x3c, !PT ;  /* 0x0000001017097212 */ /* 0x000fe400078e3cff */
[C---:B------:R-:W-:Y:S02]  /*1790*/  LOP3.LUT R2, R3.reuse, R2, RZ, 0x3c, !PT ;  /* 0x0000000203027212 */ /* 0x040fe400078e3cff */
[----:B------:R-:W-:Y:S02]  /*17a0*/  LOP3.LUT R3, R3, R23, RZ, 0x3c, !PT ;  /* 0x0000001703037212 */ /* 0x000fe400078e3cff */
[----:B------:R-:W-:Y:S02]  /*17b0*/  LEA.HI R23, R23, R22, RZ, 0x1 ;  /* 0x0000001617177211 */ /* 0x000fe400078f08ff */
[----:B------:R-:W-:Y:S02]  /*17c0*/  ISETP.GE.AND P2, PT, R9, RZ, PT ;  /* 0x000000ff0900720c */ /* 0x000fe40003f46270 */
[----:B------:R-:W1:Y:S01]  /*17d0*/  I2F.F64.S64 R2, R2 ;  /* 0x0000000200027312 */ /* 0x000e620000301c00 */
[----:B------:R-:W-:-:S04]  /*17e0*/  IMAD.MOV R9, RZ, RZ, -R23 ;  /* 0x000000ffff097224 */ /* 0x000fc800078e0a17 */
[----:B------:R-:W-:Y:S01]  /*17f0*/  @!P1 IMAD.MOV.U32 R23, RZ, RZ, R9 ;  /* 0x000000ffff179224 */ /* 0x000fe200078e0009 */
[----:B-1----:R-:W-:-:S10]  /*1800*/  DMUL R20, R2, UR4 ;  /* 0x0000000402147c28 */ /* 0x002fd40008000000 */
[----:B------:R-:W1:Y:S02]  /*1810*/  F2F.F32.F64 R20, R20 ;  /* 0x0000001400147310 */ /* 0x000e640000301000 */
[----:B-1----:R-:W-:-:S07]  /*1820*/  FSEL R2, -R20, R20, !P2 ;  /* 0x0000001414027208 */ /* 0x002fce0005000100 */
.L_x_13:
[----:B------:R-:W-:Y:S05]  /*1830*/  BSYNC.RECONVERGENT B1 ;  /* 0x0000000000017941 */ /* 0x000fea0003800200 */
.L_x_12:
[----:B------:R-:W-:Y:S02]  /*1840*/  IMAD.MOV.U32 R22, RZ, RZ, 0x37cbac00 ;  /* 0x37cbac00ff167424 */ /* 0x000fe400078e00ff */
[----:B------:R-:W-:Y:S01]  /*1850*/  FMUL R3, R2, R2 ;  /* 0x0000000202037220 */ /* 0x000fe20000400000 */
[C---:B------:R-:W-:Y:S01]  /*1860*/  LOP3.LUT R21, R23.reuse, 0x1, RZ, 0xc0, !PT ;  /* 0x0000000117157812 */ /* 0x040fe200078ec0ff */
[----:B------:R-:W-:Y:S01]  /*1870*/  VIADD R20, R23, 0x1 ;  /* 0x0000000117147836 */ /* 0x000fe20000000000 */
[----:B------:R-:W-:Y:S01]  /*1880*/  BSSY.RECONVERGENT B1, `(.L_x_15) ;  /* 0x0000043000017945 */ /* 0x000fe20003800200 */
[----:B------:R-:W-:Y:S01]  /*1890*/  FFMA R9, R3, R22, -0.0013887860113754868507 ;  /* 0xbab607ed03097423 */ /* 0x000fe20000000016 */
[----:B------:R-:W-:Y:S01]  /*18a0*/  IMAD.MOV.U32 R23, RZ, RZ, 0x3c0885e4 ;  /* 0x3c0885e4ff177424 */ /* 0x000fe200078e00ff */
[----:B------:R-:W-:Y:S01]  /*18b0*/  ISETP.NE.U32.AND P1, PT, R21, 0x1, PT ;  /* 0x000000011500780c */ /* 0x000fe20003f25070 */
[----:B------:R-:W-:Y:S01]  /*18c0*/  IMAD.MOV.U32 R24, RZ, RZ, 0x3e2aaaa8 ;  /* 0x3e2aaaa8ff187424 */ /* 0x000fe200078e00ff */
[----:B------:R-:W-:-:S02]  /*18d0*/  LOP3.LUT P2, RZ, R20, 0x2, RZ, 0xc0, !PT ;  /* 0x0000000214ff7812 */ /* 0x000fc4000784c0ff */
[----:B------:R-:W-:Y:S02]  /*18e0*/  FSEL R20, R9, -0.00019574658654164522886, P1 ;  /* 0xb94d415309147808 */ /* 0x000fe40000800000 */
[----:B------:R-:W-:Y:S02]  /*18f0*/  FSEL R28, R23, 0.041666727513074874878, !P1 ;  /* 0x3d2aaabb171c7808 */ /* 0x000fe40004800000 */
[----:B------:R-:W-:Y:S02]  /*1900*/  FSEL R9, -R24, -0.4999999701976776123, !P1 ;  /* 0xbeffffff18097808 */ /* 0x000fe40004800100 */
[----:B------:R-:W-:Y:S01]  /*1910*/  FSEL R2, R2, 1, !P1 ;  /* 0x3f80000002027808 */ /* 0x000fe20004800000 */
[----:B------:R-:W-:-:S04]  /*1920*/  FFMA R20, R3, R20, R28 ;  /* 0x0000001403147223 */ /* 0x000fc8000000001c */
[C---:B------:R-:W-:Y:S01]  /*1930*/  FFMA R9, R3.reuse, R20, R9 ;  /* 0x0000001403097223 */ /* 0x040fe20000000009 */
[----:B------:R-:W-:-:S04]  /*1940*/  FFMA R3, R3, R2, RZ ;  /* 0x0000000203037223 */ /* 0x000fc800000000ff */
[----:B------:R-:W-:-:S04]  /*1950*/  FFMA R2, R3, R9, R2 ;  /* 0x0000000903027223 */ /* 0x000fc80000000002 */
[----:B------:R-:W-:-:S04]  /*1960*/  @P2 FADD R2, RZ, -R2 ;  /* 0x80000002ff022221 */ /* 0x000fc80000000000 */
[----:B------:R-:W-:Y:S01]  /*1970*/  FMUL R9, R2, R15 ;  /* 0x0000000f02097220 */ /* 0x000fe20000400000 */
[----:B------:R-:W-:Y:S06]  /*1980*/  @!P0 BRA `(.L_x_16) ;  /* 0x0000000000c88947 */ /* 0x000fec0003800000 */
[----:B------:R-:W-:-:S13]  /*1990*/  FSETP.NEU.AND P0, PT, |R16|, +INF , PT ;  /* 0x7f8000001000780b */ /* 0x000fda0003f0d200 */
[----:B------:R-:W-:Y:S01]  /*19a0*/  @!P0 FMUL R25, RZ, R16 ;  /* 0x00000010ff198220 */ /* 0x000fe20000400000 */
[----:B------:R-:W-:Y:S01]  /*19b0*/  @!P0 IMAD.MOV.U32 R26, RZ, RZ, RZ ;  /* 0x000000ffff1a8224 */ /* 0x000fe200078e00ff */
[----:B------:R-:W-:Y:S06]  /*19c0*/  @!P0 BRA `(.L_x_16) ;  /* 0x0000000000b88947 */ /* 0x000fec0003800000 */
[----:B------:R-:W-:Y:S01]  /*19d0*/  IMAD.SHL.U32 R25, R16, 0x100, RZ ;  /* 0x0000010010197824 */ /* 0x000fe200078e00ff */
[----:B------:R-:W-:Y:S01]  /*19e0*/  CS2R R26, SRZ ;  /* 0x00000000001a7805 */ /* 0x000fe2000001ff00 */
[----:B------:R-:W-:-:S03]  /*19f0*/  UMOV UR4, URZ ;  /* 0x000000ff00047c82 */ /* 0x000fc60008000000 */
[----:B------:R-:W-:-:S07]  /*1a00*/  LOP3.LUT R25, R25, 0x80000000, RZ, 0xfc, !PT ;  /* 0x8000000019197812 */ /* 0x000fce00078efcff */
.L_x_17:
[----:B-1----:R-:W1:Y:S02]  /*1a10*/  LDC.64 R2, c[0x4][0x40] ;  /* 0x01001000ff027b82 */ /* 0x002e640000000a00 */
[----:B-1----:R-:W-:-:S05]  /*1a20*/  IMAD.WIDE.U32 R20, R27, 0x4, R2 ;  /* 0x000000041b147825 */ /* 0x002fca00078e0002 */
[----:B------:R-:W2:Y:S01]  /*1a30*/  LDG.E.CONSTANT R2, desc[UR8][R20.64] ;  /* 0x0000000814027981 */ /* 0x000ea2000c1e9900 */
[C---:B------:R-:W-:Y:S02]  /*1a40*/  IMAD R28, R27.reuse, 0x4, R1 ;  /* 0x000000041b1c7824 */ /* 0x040fe400078e0201 */
[----:B------:R-:W-:-:S05]  /*1a50*/  VIADD R27, R27, 0x1 ;  /* 0x000000011b1b7836 */ /* 0x000fca0000000000 */
[----:B------:R-:W-:Y:S01]  /*1a60*/  ISETP.NE.AND P0, PT, R27, 0x6, PT ;  /* 0x000000061b00780c */ /* 0x000fe20003f05270 */
[----:B--2---:R-:W-:-:S03]  /*1a70*/  IMAD.WIDE.U32 R2, R2, R25, RZ ;  /* 0x0000001902027225 */ /* 0x004fc600078e00ff */
[----:B------:R-:W-:-:S04]  /*1a80*/  IADD3 R29, P1, PT, R2, R26, RZ ;  /* 0x0000001a021d7210 */ /* 0x000fc80007f3e0ff */
[----:B------:R-:W-:Y:S01]  /*1a90*/  IADD3.X R26, PT, PT, R3, UR4, RZ, P1, !PT ;  /* 0x00000004031a7c10 */ /* 0x000fe20008ffe4ff */
[----:B------:R1:W-:Y:S04]  /*1aa0*/  STL [R28], R29 ;  /* 0x0000001d1c007387 */ /* 0x0003e80000100800 */
[----:B------:R-:W-:Y:S05]  /*1ab0*/  @P0 BRA `(.L_x_17) ;  /* 0xfffffffc00d40947 */ /* 0x000fea000383ffff */
[----:B------:R-:W-:Y:S01]  /*1ac0*/  SHF.R.U32.HI R20, RZ, 0x17, R16 ;  /* 0x00000017ff147819 */ /* 0x000fe20000011610 */
[----:B------:R2:W-:Y:S03]  /*1ad0*/  STL [R1+0x18], R26 ;  /* 0x0000181a01007387 */ /* 0x0005e60000100800 */
[C---:B------:R-:W-:Y:S02]  /*1ae0*/  LOP3.LUT R2, R20.reuse, 0xe0, RZ, 0xc0, !PT ;  /* 0x000000e014027812 */ /* 0x040fe400078ec0ff */
[----:B------:R-:W-:-:S03]  /*1af0*/  LOP3.LUT P0, RZ, R20, 0x1f, RZ, 0xc0, !PT ;  /* 0x0000001f14ff7812 */ /* 0x000fc6000780c0ff */
[----:B------:R-:W-:-:S05]  /*1b00*/  VIADD R2, R2, 0xffffff80 ;  /* 0xffffff8002027836 */ /* 0x000fca0000000000 */
[----:B------:R-:W-:-:S05]  /*1b10*/  SHF.R.U32.HI R2, RZ, 0x5, R2 ;  /* 0x00000005ff027819 */ /* 0x000fca0000011602 */
[----:B------:R-:W-:-:S05]  /*1b20*/  IMAD R21, R2, -0x4, R1 ;  /* 0xfffffffc02157824 */ /* 0x000fca00078e0201 */
[----:B------:R-:W3:Y:S04]  /*1b30*/  LDL R25, [R21+0x18] ;  /* 0x0000180015197983 */ /* 0x000ee80000100800 */
[----:B------:R-:W3:Y:S04]  /*1b40*/  LDL R2, [R21+0x14] ;  /* 0x0000140015027983 */ /* 0x000ee80000100800 */
[----:B------:R-:W4:Y:S01]  /*1b50*/  @P0 LDL R3, [R21+0x10] ;  /* 0x0000100015030983 */ /* 0x000f220000100800 */
[----:B------:R-:W-:Y:S01]  /*1b60*/  LOP3.LUT R20, R20, 0x1f, RZ, 0xc0, !PT ;  /* 0x0000001f14147812 */ /* 0x000fe200078ec0ff */
[----:B------:R-:W-:Y:S01]  /*1b70*/  UMOV UR4, 0x54442d19 ;  /* 0x54442d1900047882 */ /* 0x000fe20000000000 */
[----:B------:R-:W-:Y:S01]  /*1b80*/  UMOV UR5, 0x3bf921fb ;  /* 0x3bf921fb00057882 */ /* 0x000fe20000000000 */
[----:B------:R-:W-:-:S02]  /*1b90*/  ISETP.GE.AND P1, PT, R16, RZ, PT ;  /* 0x000000ff1000720c */ /* 0x000fc40003f26270 */
[-C--:B---3--:R-:W-:Y:S02]  /*1ba0*/  @P0 SHF.L.W.U32.HI R25, R2, R20.reuse, R25 ;  /* 0x0000001402190219 */ /* 0x088fe40000010e19 */
[----:B----4-:R-:W-:Y:S02]  /*1bb0*/  @P0 SHF.L.W.U32.HI R2, R3, R20, R2 ;  /* 0x0000001403020219 */ /* 0x010fe40000010e02 */
[--C-:B--2---:R-:W-:Y:S02]  /*1bc0*/  SHF.R.U32.HI R26, RZ, 0x1e, R25.reuse ;  /* 0x0000001eff1a7819 */ /* 0x104fe40000011619 */
[C---:B------:R-:W-:Y:S01]  /*1bd0*/  SHF.L.W.U32.HI R27, R2.reuse, 0x2, R25 ;  /* 0x00000002021b7819 */ /* 0x040fe20000010e19 */
[----:B------:R-:W-:-:S03]  /*1be0*/  IMAD.SHL.U32 R2, R2, 0x4, RZ ;  /* 0x0000000402027824 */ /* 0x000fc600078e00ff */
[----:B------:R-:W-:Y:S02]  /*1bf0*/  SHF.R.S32.HI R3, RZ, 0x1f, R27 ;  /* 0x0000001fff037819 */ /* 0x000fe4000001141b */
[----:B------:R-:W-:Y:S02]  /*1c00*/  LOP3.LUT R16, R27, R16, RZ, 0x3c, !PT ;  /* 0x000000101b107212 */ /* 0x000fe400078e3cff */
[C---:B------:R-:W-:Y:S02]  /*1c10*/  LOP3.LUT R2, R3.reuse, R2, RZ, 0x3c, !PT ;  /* 0x0000000203027212 */ /* 0x040fe400078e3cff */
[----:B------:R-:W-:Y:S02]  /*1c20*/  LOP3.LUT R3, R3, R27, RZ, 0x3c, !PT ;  /* 0x0000001b03037212 */ /* 0x000fe400078e3cff */
[----:B------:R-:W-:Y:S02]  /*1c30*/  LEA.HI R26, R27, R26, RZ, 0x1 ;  /* 0x0000001a1b1a7211 */ /* 0x000fe400078f08ff */
[----:B------:R-:W-:-:S02]  /*1c40*/  ISETP.GE.AND P0, PT, R16, RZ, PT ;  /* 0x000000ff1000720c */ /* 0x000fc40003f06270 */
[----:B------:R-:W2:Y:S01]  /*1c50*/  I2F.F64.S64 R2, R2 ;  /* 0x0000000200027312 */ /* 0x000ea20000301c00 */
[----:B------:R-:W-:-:S04]  /*1c60*/  IMAD.MOV R16, RZ, RZ, -R26 ;  /* 0x000000ffff107224 */ /* 0x000fc800078e0a1a */
[----:B------:R-:W-:Y:S01]  /*1c70*/  @!P1 IMAD.MOV.U32 R26, RZ, RZ, R16 ;  /* 0x000000ffff1a9224 */ /* 0x000fe200078e0010 */
[----:B--2---:R-:W-:-:S10]  /*1c80*/  DMUL R20, R2, UR4 ;  /* 0x0000000402147c28 */ /* 0x004fd40008000000 */
[----:B------:R-:W2:Y:S02]  /*1c90*/  F2F.F32.F64 R20, R20 ;  /* 0x0000001400147310 */ /* 0x000ea40000301000 */
[----:B--2---:R-:W-:-:S07]  /*1ca0*/  FSEL R25, -R20, R20, !P0 ;  /* 0x0000001414197208 */ /* 0x004fce0004000100 */
.L_x_16:
[----:B------:R-:W-:Y:S05]  /*1cb0*/  BSYNC.RECONVERGENT B1 ;  /* 0x0000000000017941 */ /* 0x000fea0003800200 */
.L_x_15:
[----:B------:R-:W-:Y:S01]  /*1cc0*/  FMUL R2, R25, R25 ;  /* 0x0000001919027220 */ /* 0x000fe20000400000 */
[C---:B------:R-:W-:Y:S01]  /*1cd0*/  LOP3.LUT R3, R26.reuse, 0x1, RZ, 0xc0, !PT ;  /* 0x000000011a037812 */ /* 0x040fe200078ec0ff */
[----:B------:R-:W2:Y:S01]  /*1ce0*/  LDCU UR4, c[0x0][0x38c] ;  /* 0x00007180ff0477ac */ /* 0x000ea20008000800 */
[----:B------:R-:W-:Y:S01]  /*1cf0*/  LOP3.LUT P1, RZ, R26, 0x2, RZ, 0xc0, !PT ;  /* 0x000000021aff7812 */ /* 0x000fe2000782c0ff */
[----:B------:R-:W-:Y:S01]  /*1d00*/  FFMA R22, R2, R22, -0.0013887860113754868507 ;  /* 0xbab607ed02167423 */ /* 0x000fe20000000016 */
[----:B------:R-:W-:Y:S01]  /*1d10*/  ISETP.NE.U32.AND P0, PT, R3, 0x1, PT ;  /* 0x000000010300780c */ /* 0x000fe20003f05070 */
[----:B------:R-:W-:Y:S03]  /*1d20*/  BSSY.RECONVERGENT B1, `(.L_x_18) ;  /* 0x0000019000017945 */ /* 0x000fe60003800200 */
[----:B------:R-:W-:Y:S02]  /*1d30*/  FSEL R23, R23, 0.041666727513074874878, P0 ;  /* 0x3d2aaabb17177808 */ /* 0x000fe40000000000 */
[----:B------:R-:W-:-:S02]  /*1d40*/  FSEL R3, R22, -0.00019574658654164522886, !P0 ;  /* 0xb94d415316037808 */ /* 0x000fc40004000000 */
[----:B------:R-:W-:Y:S02]  /*1d50*/  FSEL R25, R25, 1, P0 ;  /* 0x3f80000019197808 */ /* 0x000fe40000000000 */
[----:B------:R-:W-:Y:S01]  /*1d60*/  FSEL R24, -R24, -0.4999999701976776123, P0 ;  /* 0xbeffffff18187808 */ /* 0x000fe20000000100 */
[C---:B------:R-:W-:Y:S02]  /*1d70*/  FFMA R3, R2.reuse, R3, R23 ;  /* 0x0000000302037223 */ /* 0x040fe40000000017 */
[C---:B------:R-:W-:Y:S02]  /*1d80*/  FFMA R16, R2.reuse, R25, RZ ;  /* 0x0000001902107223 */ /* 0x040fe400000000ff */
[----:B------:R-:W-:-:S04]  /*1d90*/  FFMA R3, R2, R3, R24 ;  /* 0x0000000302037223 */ /* 0x000fc80000000018 */
[----:B------:R-:W-:-:S04]  /*1da0*/  FFMA R16, R16, R3, R25 ;  /* 0x0000000310107223 */ /* 0x000fc80000000019 */
[----:B------:R-:W-:-:S04]  /*1db0*/  @P1 FADD R16, RZ, -R16 ;  /* 0x80000010ff101221 */ /* 0x000fc80000000000 */
[----:B------:R-:W-:Y:S01]  /*1dc0*/  FMUL R20, R16, R15 ;  /* 0x0000000f10147220 */ /* 0x000fe20000400000 */
[----:B--2---:R-:W-:-:S03]  /*1dd0*/  IMAD.U32 R15, RZ, RZ, UR4 ;  /* 0x00000004ff0f7e24 */ /* 0x004fc6000f8e00ff */
[----:B------:R-:W2:Y:S08]  /*1de0*/  MUFU.RCP R3, R20 ;  /* 0x0000001400037308 */ /* 0x000eb00000001000 */
[----:B------:R-:W3:Y:S01]  /*1df0*/  FCHK P0, R15, R20 ;  /* 0x000000140f007302 */ /* 0x000ee20000000000 */
[----:B--2---:R-:W-:-:S04]  /*1e00*/  FFMA R2, -R20, R3, 1 ;  /* 0x3f80000014027423 */ /* 0x004fc80000000103 */
[----:B------:R-:W-:-:S04]  /*1e10*/  FFMA R2, R3, R2, R3 ;  /* 0x0000000203027223 */ /* 0x000fc80000000003 */
[----:B------:R-:W-:-:S04]  /*1e20*/  FFMA R3, R2, UR4, RZ ;  /* 0x0000000402037c23 */ /* 0x000fc800080000ff */
[----:B------:R-:W-:-:S04]  /*1e30*/  FFMA R16, -R20, R3, UR4 ;  /* 0x0000000414107e23 */ /* 0x000fc80008000103 */
[----:B------:R-:W-:Y:S01]  /*1e40*/  FFMA R2, R2, R16, R3 ;  /* 0x0000001002027223 */ /* 0x000fe20000000003 */
[----:B---3--:R-:W-:Y:S06]  /*1e50*/  @!P0 BRA `(.L_x_19) ;  /* 0x0000000000148947 */ /* 0x008fec0003800000 */
[----:B------:R-:W2:Y:S01]  /*1e60*/  LDCU UR4, c[0x0][0x38c] ;  /* 0x00007180ff0477ac */ /* 0x000ea20008000800 */
[----:B------:R-:W-:Y:S01]  /*1e70*/  MOV R15, 0x1ea0 ;  /* 0x00001ea0000f7802 */ /* 0x000fe20000000f00 */
[----:B--2---:R-:W-:-:S07]  /*1e80*/  IMAD.U32 R2, RZ, RZ, UR4 ;  /* 0x00000004ff027e24 */ /* 0x004fce000f8e00ff */
[----:B01----:R-:W-:Y:S05]  /*1e90*/  CALL.REL.NOINC `($__internal_2_$__cuda_sm3x_div_rn_noftz_f32_slowpath) ;  /* 0x0000000c00f47944 */ /* 0x003fea0003c00000 */
[----:B------:R-:W-:-:S07]  /*1ea0*/  IMAD.MOV.U32 R2, RZ, RZ, R23 ;  /* 0x000000ffff027224 */ /* 0x000fce00078e0017 */
.L_x_19:
[----:B------:R-:W-:Y:S05]  /*1eb0*/  BSYNC.RECONVERGENT B1 ;  /* 0x0000000000017941 */ /* 0x000fea0003800200 */
.L_x_18:
[----:B------:R-:W2:Y:S01]  /*1ec0*/  LDCU UR4, c[0x0][0x388] ;  /* 0x00007100ff0477ac */ /* 0x000ea20008000800 */
[-C--:B------:R-:W-:Y:S01]  /*1ed0*/  FMUL R21, R0, R2.reuse ;  /* 0x0000000200157220 */ /* 0x080fe20000400000 */
[----:B------:R-:W-:-:S04]  /*1ee0*/  FMUL R22, R9, R2 ;  /* 0x0000000209167220 */ /* 0x000fc80000400000 */
[----:B--2---:R-:W-:-:S04]  /*1ef0*/  FSETP.GEU.AND P0, PT, |R21|, UR4, PT ;  /* 0x0000000415007c0b */ /* 0x004fc8000bf0e200 */
[----:B------:R-:W-:-:S13]  /*1f00*/  FSETP.GEU.OR P0, PT, |R22|, UR4, P0 ;  /* 0x0000000416007c0b */ /* 0x000fda000870e600 */
[----:B------:R-:W2:Y:S08]  /*1f10*/  @!P0 LDC.64 R2, c[0x0][0x3a0] ;  /* 0x0000e800ff028b82 */ /* 0x000eb00000000a00 */
[----:B------:R-:W3:Y:S01]  /*1f20*/  @!P0 LDC R15, c[0x0][0x3a8] ;  /* 0x0000ea00ff0f8b82 */ /* 0x000ee20000000800 */
[----:B--2---:R-:W-:-:S04]  /*1f30*/  @!P0 FMUL R16, R20, R3 ;  /* 0x0000000314108220 */ /* 0x004fc80000400000 */
[----:B------:R-:W-:Y:S01]  /*1f40*/  @!P0 FFMA R3, R9, R2, R16 ;  /* 0x0000000209038223 */ /* 0x000fe20000000010 */
[----:B------:R-:W-:-:S03]  /*1f50*/  IMAD.MOV.U32 R16, RZ, RZ, R10 ;  /* 0x000000ffff107224 */ /* 0x000fc600078e000a */
[----:B---3--:R-:W-:Y:S01]  /*1f60*/  @!P0 FFMA R11, R0, R15, R3 ;  /* 0x0000000f000b8223 */ /* 0x008fe20000000003 */
[----:B------:R-:W-:-:S03]  /*1f70*/  IMAD.MOV.U32 R15, RZ, RZ, R8 ;  /* 0x000000ffff0f7224 */ /* 0x000fc600078e0008 */
[----:B------:R-:W-:-:S04]  /*1f80*/  @!P0 FFMA R2, R11, R11, R6 ;  /* 0x0000000b0b028223 */ /* 0x000fc80000000006 */
[----:B------:R-:W-:-:S05]  /*1f90*/  @!P0 FADD R4, R2, -R5 ;  /* 0x8000000502048221 */ /* 0x000fca0000000000 */
[----:B------:R-:W-:-:S13]  /*1fa0*/  FSETP.GEU.AND P0, PT, R4, RZ, PT ;  /* 0x000000ff0400720b */ /* 0x000fda0003f0e000 */
[----:B------:R-:W-:Y:S05]  /*1fb0*/  @!P0 BRA `(.L_x_20) ;  /* 0xfffffff000408947 */ /* 0x000fea000383ffff */
[----:B------:R-:W-:Y:S05]  /*1fc0*/  BSYNC.RECONVERGENT B0 ;  /* 0x0000000000007941 */ /* 0x000fea0003800200 */
.L_x_8:
[----:B------:R-:W-:Y:S01]  /*1fd0*/  VIADD R2, R4, 0xf3000000 ;  /* 0xf300000004027836 */ /* 0x000fe20000000000 */
[----:B------:R2:W3:Y:S01]  /*1fe0*/  MUFU.RSQ R3, R4 ;  /* 0x0000000400037308 */ /* 0x0004e20000001400 */
[----:B------:R-:W-:Y:S03]  /*1ff0*/  BSSY.RECONVERGENT B0, `(.L_x_21) ;  /* 0x000000b000007945 */ /* 0x000fe60003800200 */
[----:B------:R-:W-:-:S13]  /*2000*/  ISETP.GT.U32.AND P0, PT, R2, 0x727fffff, PT ;  /* 0x727fffff0200780c */ /* 0x000fda0003f04070 */
[----:B--23--:R-:W-:Y:S05]  /*2010*/  @!P0 BRA `(.L_x_22) ;  /* 0x0000000000108947 */ /* 0x00cfea0003800000 */
[----:B------:R-:W-:Y:S01]  /*2020*/  IMAD.MOV.U32 R2, RZ, RZ, R4 ;  /* 0x000000ffff027224 */ /* 0x000fe200078e0004 */
[----:B------:R-:W-:-:S07]  /*2030*/  MOV R15, 0x2050 ;  /* 0x00002050000f7802 */ /* 0x000fce0000000f00 */
[----:B01----:R-:W-:Y:S05]  /*2040*/  CALL.REL.NOINC `($__internal_1_$__cuda_sm20_sqrt_rn_f32_slowpath) ;  /* 0x0000000c00307944 */ /* 0x003fea0003c00000 */
[----:B------:R-:W-:Y:S05]  /*2050*/  BRA `(.L_x_23) ;  /* 0x0000000000107947 */ /* 0x000fea0003800000 */
.L_x_22:
[----:B------:R-:W-:Y:S01]  /*2060*/  FMUL.FTZ R23, R4, R3 ;  /* 0x0000000304177220 */ /* 0x000fe20000410000 */
[----:B------:R-:W-:-:S03]  /*2070*/  FMUL.FTZ R2, R3, 0.5 ;  /* 0x3f00000003027820 */ /* 0x000fc60000410000 */
[----:B------:R-:W-:-:S04]  /*2080*/  FFMA R4, -R23, R23, R4 ;  /* 0x0000001717047223 */ /* 0x000fc80000000104 */
[----:B------:R-:W-:-:S07]  /*2090*/  FFMA R23, R4, R2, R23 ;  /* 0x0000000204177223 */ /* 0x000fce0000000017 */
.L_x_23:
[----:B------:R-:W-:Y:S05]  /*20a0*/  BSYNC.RECONVERGENT B0 ;  /* 0x0000000000007941 */ /* 0x000fea0003800200 */
.L_x_21:
[----:B------:R-:W2:Y:S01]  /*20b0*/  LDCU.64 UR4, c[0x0][0x3a0] ;  /* 0x00007400ff0477ac */ /* 0x000ea20008000a00 */
[----:B------:R-:W-:Y:S01]  /*20c0*/  FADD R23, R11, -R23 ;  /* 0x800000170b177221 */ /* 0x000fe20000000000 */
[----:B------:R-:W-:Y:S01]  /*20d0*/  BSSY.RECONVERGENT B0, `(.L_x_24) ;  /* 0x0000018000007945 */ /* 0x000fe20003800200 */
[----:B------:R-:W3:Y:S02]  /*20e0*/  LDCU UR10, c[0x0][0x3a8] ;  /* 0x00007500ff0a77ac */ /* 0x000ee40008000800 */
[-C--:B------:R-:W-:Y:S01]  /*20f0*/  FMUL R20, R20, R23.reuse ;  /* 0x0000001714147220 */ /* 0x080fe20000400000 */
[-C--:B------:R-:W-:Y:S01]  /*2100*/  FMUL R9, R9, R23.reuse ;  /* 0x0000001709097220 */ /* 0x080fe20000400000 */
[----:B------:R-:W-:Y:S02]  /*2110*/  FMUL R0, R0, R23 ;  /* 0x0000001700007220 */ /* 0x000fe40000400000 */
[----:B--2---:R-:W-:Y:S01]  /*2120*/  FADD R4, R20, -UR5 ;  /* 0x8000000514047e21 */ /* 0x004fe20008000000 */
[----:B------:R-:W-:-:S03]  /*2130*/  FADD R8, R9, -UR4 ;  /* 0x8000000409087e21 */ /* 0x000fc60008000000 */
[----:B------:R-:W-:Y:S01]  /*2140*/  FMUL R3, R4, R4 ;  /* 0x0000000404037220 */ /* 0x000fe20000400000 */
[----:B---3--:R-:W-:-:S03]  /*2150*/  FADD R10, R0, -UR10 ;  /* 0x8000000a000a7e21 */ /* 0x008fc60008000000 */
[----:B------:R-:W-:-:S04]  /*2160*/  FFMA R3, R8, R8, R3 ;  /* 0x0000000808037223 */ /* 0x000fc80000000003 */
[----:B------:R-:W-:-:S04]  /*2170*/  FFMA R3, R10, R10, R3 ;  /* 0x0000000a0a037223 */ /* 0x000fc80000000003 */
[----:B------:R-:W-:Y:S01]  /*2180*/  VIADD R2, R3, 0xf3000000 ;  /* 0xf300000003027836 */ /* 0x000fe20000000000 */
[----:B------:R2:W3:Y:S04]  /*2190*/  MUFU.RSQ R14, R3 ;  /* 0x00000003000e7308 */ /* 0x0004e80000001400 */
[----:B------:R-:W-:-:S13]  /*21a0*/  ISETP.GT.U32.AND P0, PT, R2, 0x727fffff, PT ;  /* 0x727fffff0200780c */ /* 0x000fda0003f04070 */
[----:B--23--:R-:W-:Y:S05]  /*21b0*/  @!P0 BRA `(.L_x_25) ;  /* 0x0000000000148947 */ /* 0x00cfea0003800000 */
[----:B------:R-:W-:Y:S01]  /*21c0*/  IMAD.MOV.U32 R2, RZ, RZ, R3 ;  /* 0x000000ffff027224 */ /* 0x000fe200078e0003 */
[----:B------:R-:W-:-:S07]  /*21d0*/  MOV R15, 0x21f0 ;  /* 0x000021f0000f7802 */ /* 0x000fce0000000f00 */
[----:B01----:R-:W-:Y:S05]  /*21e0*/  CALL.REL.NOINC `($__internal_1_$__cuda_sm20_sqrt_rn_f32_slowpath) ;  /* 0x0000000800c87944 */ /* 0x003fea0003c00000 */
[----:B------:R-:W-:Y:S01]  /*21f0*/  IMAD.MOV.U32 R2, RZ, RZ, R23 ;  /* 0x000000ffff027224 */ /* 0x000fe200078e0017 */
[----:B------:R-:W-:Y:S06]  /*2200*/  BRA `(.L_x_26) ;  /* 0x0000000000107947 */ /* 0x000fec0003800000 */
.L_x_25:
[----:B------:R-:W-:Y:S01]  /*2210*/  FMUL.FTZ R2, R3, R14 ;  /* 0x0000000e03027220 */ /* 0x000fe20000410000 */
[----:B------:R-:W-:-:S03]  /*2220*/  FMUL.FTZ R14, R14, 0.5 ;  /* 0x3f0000000e0e7820 */ /* 0x000fc60000410000 */
[----:B------:R-:W-:-:S04]  /*2230*/  FFMA R3, -R2, R2, R3 ;  /* 0x0000000202037223 */ /* 0x000fc80000000103 */
[----:B------:R-:W-:-:S07]  /*2240*/  FFMA R2, R3, R14, R2 ;  /* 0x0000000e03027223 */ /* 0x000fce0000000002 */
.L_x_26:
[----:B------:R-:W-:Y:S05]  /*2250*/  BSYNC.RECONVERGENT B0 ;  /* 0x0000000000007941 */ /* 0x000fea0003800200 */
.L_x_24:
[----:B------:R-:W-:Y:S01]  /*2260*/  VIADD R3, R2, 0x1800000 ;  /* 0x0180000002037836 */ /* 0x000fe20000000000 */
[----:B------:R-:W-:Y:S04]  /*2270*/  BSSY.RECONVERGENT B0, `(.L_x_27) ;  /* 0x000000c000007945 */ /* 0x000fe80003800200 */
[----:B------:R-:W-:-:S04]  /*2280*/  LOP3.LUT R3, R3, 0x7f800000, RZ, 0xc0, !PT ;  /* 0x7f80000003037812 */ /* 0x000fc800078ec0ff */
[----:B------:R-:W-:-:S13]  /*2290*/  ISETP.GT.U32.AND P0, PT, R3, 0x1ffffff, PT ;  /* 0x01ffffff0300780c */ /* 0x000fda0003f04070 */
[----:B------:R-:W-:Y:S05]  /*22a0*/  @P0 BRA `(.L_x_28) ;  /* 0x0000000000100947 */ /* 0x000fea0003800000 */
[----:B------:R-:W-:-:S07]  /*22b0*/  MOV R14, 0x22d0 ;  /* 0x000022d0000e7802 */ /* 0x000fce0000000f00 */
[----:B01----:R-:W-:Y:S05]  /*22c0*/  CALL.REL.NOINC `($__internal_0_$__cuda_sm20_rcp_rn_f32_slowpath) ;  /* 0x0000000400bc7944 */ /* 0x003fea0003c00000 */
[----:B------:R-:W-:Y:S01]  /*22d0*/  IMAD.MOV.U32 R3, RZ, RZ, R15 ;  /* 0x000000ffff037224 */ /* 0x000fe200078e000f */
[----:B------:R-:W-:Y:S06]  /*22e0*/  BRA `(.L_x_29) ;  /* 0x0000000000107947 */ /* 0x000fec0003800000 */
.L_x_28:
[----:B------:R-:W2:Y:S02]  /*22f0*/  MUFU.RCP R3, R2 ;  /* 0x0000000200037308 */ /* 0x000ea40000001000 */
[----:B--2---:R-:W-:-:S04]  /*2300*/  FFMA R14, R3, R2, -1 ;  /* 0xbf800000030e7423 */ /* 0x004fc80000000002 */
[----:B------:R-:W-:-:S04]  /*2310*/  FADD.FTZ R14, -R14, -RZ ;  /* 0x800000ff0e0e7221 */ /* 0x000fc80000010100 */
[----:B------:R-:W-:-:S07]  /*2320*/  FFMA R3, R3, R14, R3 ;  /* 0x0000000e03037223 */ /* 0x000fce0000000003 */
.L_x_29:
[----:B------:R-:W-:Y:S05]  /*2330*/  BSYNC.RECONVERGENT B0 ;  /* 0x0000000000007941 */ /* 0x000fea0003800200 */
.L_x_27:
[----:B------:R-:W2:Y:S01]  /*2340*/  LDCU.64 UR10, c[0x0][0x3b0] ;  /* 0x00007600ff0a77ac */ /* 0x000ea20008000a00 */
[----:B------:R-:W-:Y:S01]  /*2350*/  BSSY.RECONVERGENT B0, `(.L_x_30) ;  /* 0x0000018000007945 */ /* 0x000fe20003800200 */
[-C--:B------:R-:W-:Y:S01]  /*2360*/  FMUL R8, R8, R3.reuse ;  /* 0x0000000308087220 */ /* 0x080fe20000400000 */
[-C--:B------:R-:W-:Y:S01]  /*2370*/  FMUL R4, R4, R3.reuse ;  /* 0x0000000304047220 */ /* 0x080fe20000400000 */
[----:B------:R-:W3:Y:S01]  /*2380*/  LDCU UR4, c[0x0][0x3ac] ;  /* 0x00007580ff0477ac */ /* 0x000ee20008000800 */
[----:B------:R-:W-:Y:S01]  /*2390*/  FMUL R10, R10, R3 ;  /* 0x000000030a0a7220 */ /* 0x000fe20000400000 */
[----:B--2---:R-:W-:Y:S01]  /*23a0*/  FADD R20, -R20, UR10 ;  /* 0x0000000a14147e21 */ /* 0x004fe20008000100 */
[----:B------:R-:W-:Y:S01]  /*23b0*/  FADD R0, -R0, UR11 ;  /* 0x0000000b00007e21 */ /* 0x000fe20008000100 */
[----:B---3--:R-:W-:Y:S02]  /*23c0*/  FADD R9, -R9, UR4 ;  /* 0x0000000409097e21 */ /* 0x008fe40008000100 */
[----:B------:R-:W-:-:S04]  /*23d0*/  FMUL R2, R20, R20 ;  /* 0x0000001414027220 */ /* 0x000fc80000400000 */
        /* <DEDUP_REMOVED lines=11> */
.L_x_31:
[----:B------:R-:W-:Y:S01]  /*2490*/  FMUL.FTZ R2, R15, R14 ;  /* 0x0000000e0f027220 */ /* 0x000fe20000410000 */
[----:B------:R-:W-:-:S03]  /*24a0*/  FMUL.FTZ R14, R14, 0.5 ;  /* 0x3f0000000e0e7820 */ /* 0x000fc60000410000 */
[----:B------:R-:W-:-:S04]  /*24b0*/  FFMA R3, -R2, R2, R15 ;  /* 0x0000000202037223 */ /* 0x000fc8000000010f */
[----:B------:R-:W-:-:S07]  /*24c0*/  FFMA R2, R3, R14, R2 ;  /* 0x0000000e03027223 */ /* 0x000fce0000000002 */
.L_x_32:
[----:B------:R-:W-:Y:S05]  /*24d0*/  BSYNC.RECONVERGENT B0 ;  /* 0x0000000000007941 */ /* 0x000fea0003800200 */
.L_x_30:
        /* <DEDUP_REMOVED lines=9> */
.L_x_34:
[----:B------:R-:W2:Y:S02]  /*2570*/  MUFU.RCP R3, R2 ;  /* 0x0000000200037308 */ /* 0x000ea40000001000 */
[----:B--2---:R-:W-:-:S04]  /*2580*/  FFMA R14, R3, R2, -1 ;  /* 0xbf800000030e7423 */ /* 0x004fc80000000002 */
[----:B------:R-:W-:-:S04]  /*2590*/  FADD.FTZ R14, -R14, -RZ ;  /* 0x800000ff0e0e7221 */ /* 0x000fc80000010100 */
[----:B------:R-:W-:-:S07]  /*25a0*/  FFMA R3, R3, R14, R3 ;  /* 0x0000000e03037223 */ /* 0x000fce0000000003 */
.L_x_35:
[----:B------:R-:W-:Y:S05]  /*25b0*/  BSYNC.RECONVERGENT B0 ;  /* 0x0000000000007941 */ /* 0x000fea0003800200 */
.L_x_33:
[----:B------:R-:W2:Y:S01]  /*25c0*/  LDC R19, c[0x0][0x388] ;  /* 0x0000e200ff137b82 */ /* 0x000ea20000000800 */
[-C--:B------:R-:W-:Y:S01]  /*25d0*/  FMUL R15, R20, R3.reuse ;  /* 0x00000003140f7220 */ /* 0x080fe20000400000 */
[-C--:B------:R-:W-:Y:S01]  /*25e0*/  FMUL R9, R9, R3.reuse ;  /* 0x0000000309097220 */ /* 0x080fe20000400000 */
[----:B------:R-:W-:Y:S01]  /*25f0*/  FMUL R3, R0, R3 ;  /* 0x0000000300037220 */ /* 0x000fe20000400000 */
[----:B------:R-:W-:Y:S01]  /*2600*/  BSSY.RECONVERGENT B0, `(.L_x_36) ;  /* 0x0000014000007945 */ /* 0x000fe20003800200 */
[----:B------:R-:W-:-:S04]  /*2610*/  FMUL R15, R4, R15 ;  /* 0x0000000f040f7220 */ /* 0x000fc80000400000 */
[----:B------:R-:W-:-:S04]  /*2620*/  FFMA R9, R8, R9, R15 ;  /* 0x0000000908097223 */ /* 0x000fc8000000000f */
[----:B------:R-:W-:-:S05]  /*2630*/  FFMA R3, R10, R3, R9 ;  /* 0x000000030a037223 */ /* 0x000fca0000000009 */
[----:B------:R-:W-:Y:S01]  /*2640*/  FMNMX R4, RZ, R3, !PT ;  /* 0x00000003ff047209 */ /* 0x000fe20007800000 */
[----:B--2---:R-:W2:Y:S01]  /*2650*/  MUFU.RCP R14, R19 ;  /* 0x00000013000e7308 */ /* 0x004ea20000001000 */
[----:B------:R-:W-:-:S04]  /*2660*/  FADD R2, R22, R19 ;  /* 0x0000001316027221 */ /* 0x000fc80000000000 */
[----:B------:R-:W-:-:S04]  /*2670*/  FMUL R2, R2, 0.5 ;  /* 0x3f00000002027820 */ /* 0x000fc80000400000 */
[----:B------:R-:W3:Y:S01]  /*2680*/  FCHK P0, R2, R19 ;  /* 0x0000001302007302 */ /* 0x000ee20000000000 */
[----:B--2---:R-:W-:-:S04]  /*2690*/  FFMA R17, R14, -R19, 1 ;  /* 0x3f8000000e117423 */ /* 0x004fc80000000813 */
[----:B------:R-:W-:-:S04]  /*26a0*/  FFMA R17, R14, R17, R14 ;  /* 0x000000110e117223 */ /* 0x000fc8000000000e */
[----:B------:R-:W-:-:S04]  /*26b0*/  FFMA R0, R2, R17, RZ ;  /* 0x0000001102007223 */ /* 0x000fc800000000ff */
[----:B------:R-:W-:-:S04]  /*26c0*/  FFMA R8, R0, -R19, R2 ;  /* 0x8000001300087223 */ /* 0x000fc80000000002 */
[----:B------:R-:W-:Y:S01]  /*26d0*/  FFMA R0, R17, R8, R0 ;  /* 0x0000000811007223 */ /* 0x000fe20000000000 */
[----:B---3--:R-:W-:Y:S06]  /*26e0*/  @!P0 BRA `(.L_x_37) ;  /* 0x0000000000148947 */ /* 0x008fec0003800000 */
[----:B------:R-:W2:Y:S01]  /*26f0*/  LDCU UR4, c[0x0][0x388] ;  /* 0x00007100ff0477ac */ /* 0x000ea20008000800 */
[----:B------:R-:W-:Y:S01]  /*2700*/  MOV R15, 0x2730 ;  /* 0x00002730000f7802 */ /* 0x000fe20000000f00 */
[----:B--2---:R-:W-:-:S07]  /*2710*/  IMAD.U32 R20, RZ, RZ, UR4 ;  /* 0x00000004ff147e24 */ /* 0x004fce000f8e00ff */
[----:B01----:R-:W-:Y:S05]  /*2720*/  CALL.REL.NOINC `($__internal_2_$__cuda_sm3x_div_rn_noftz_f32_slowpath) ;  /* 0x0000000400d07944 */ /* 0x003fea0003c00000 */
[----:B------:R-:W-:-:S07]  /*2730*/  IMAD.MOV.U32 R0, RZ, RZ, R23 ;  /* 0x000000ffff007224 */ /* 0x000fce00078e0017 */
.L_x_37:
[----:B------:R-:W-:Y:S05]  /*2740*/  BSYNC.RECONVERGENT B0 ;  /* 0x0000000000007941 */ /* 0x000fea0003800200 */
.L_x_36:
[----:B------:R-:W2:Y:S01]  /*2750*/  LDC R9, c[0x0][0x388] ;  /* 0x0000e200ff097b82 */ /* 0x000ea20000000800 */
[----:B------:R-:W-:Y:S01]  /*2760*/  FMUL R8, R7, R0 ;  /* 0x0000000007087220 */ /* 0x000fe20000400000 */
[----:B------:R-:W-:Y:S05]  /*2770*/  BSSY.RECONVERGENT B0, `(.L_x_38) ;  /* 0x0000012000007945 */ /* 0x000fea0003800200 */
[----:B------:R-:W-:Y:S08]  /*2780*/  F2I.TRUNC.NTZ R8, R8 ;  /* 0x0000000800087305 */ /* 0x000ff0000020f100 */
        /* <DEDUP_REMOVED lines=11> */
[----:B------:R-:W-:Y:S01]  /*2840*/  IMAD.MOV.U32 R2, RZ, RZ, R10 ;  /* 0x000000ffff027224 */ /* 0x000fe200078e000a */
[----:B------:R-:W-:Y:S01]  /*2850*/  MOV R15, 0x2880 ;  /* 0x00002880000f7802 */ /* 0x000fe20000000f00 */
[----:B--2---:R-:W-:-:S07]  /*2860*/  IMAD.U32 R20, RZ, RZ, UR4 ;  /* 0x00000004ff147e24 */ /* 0x004fce000f8e00ff */
[----:B01----:R-:W-:Y:S05]  /*2870*/  CALL.REL.NOINC `($__internal_2_$__cuda_sm3x_div_rn_noftz_f32_slowpath) ;  /* 0x00000004007c7944 */ /* 0x003fea0003c00000 */
[----:B------:R-:W-:-:S07]  /*2880*/  IMAD.MOV.U32 R0, RZ, RZ, R23 ;  /* 0x000000ffff007224 */ /* 0x000fce00078e0017 */
.L_x_39:
[----:B------:R-:W-:Y:S05]  /*2890*/  BSYNC.RECONVERGENT B0 ;  /* 0x0000000000007941 */ /* 0x000fea0003800200 */
.L_x_38:
[----:B------:R-:W2:Y:S01]  /*28a0*/  LDCU UR10, c[0x0][0x390] ;  /* 0x00007200ff0a77ac */ /* 0x000ea20008000800 */
[----:B------:R-:W-:Y:S01]  /*28b0*/  FMUL R0, R7, R0 ;  /* 0x0000000007007220 */ /* 0x000fe20000400000 */
[----:B------:R-:W3:Y:S05]  /*28c0*/  LDCU.64 UR4, c[0x0][0x398] ;  /* 0x00007300ff0477ac */ /* 0x000eea0008000a00 */
[----:B------:R-:W4:Y:S01]  /*28d0*/  F2I.TRUNC.NTZ R0, R0 ;  /* 0x0000000000007305 */ /* 0x000f22000020f100 */
[----:B--2---:R-:W-:Y:S01]  /*28e0*/  IMAD R3, R8, UR10, RZ ;  /* 0x0000000a08037c24 */ /* 0x004fe2000f8e02ff */
[----:B----4-:R-:W-:-:S04]  /*28f0*/  SHF.R.S32.HI R2, RZ, 0x1f, R0 ;  /* 0x0000001fff027819 */ /* 0x010fc80000011400 */
[----:B------:R-:W-:-:S04]  /*2900*/  IADD3 R8, P0, PT, R0, R3, RZ ;  /* 0x0000000300087210 */ /* 0x000fc80007f1e0ff */
[----:B------:R-:W-:Y:S02]  /*2910*/  LEA.HI.X.SX32 R3, R3, R2, 0x1, P0 ;  /* 0x0000000203037211 */ /* 0x000fe400000f0eff */
[----:B---3--:R-:W-:-:S04]  /*2920*/  LEA R2, P0, R8, UR4, 0x2 ;  /* 0x0000000408027c11 */ /* 0x008fc8000f8010ff */
[----:B------:R-:W-:Y:S01]  /*2930*/  LEA.HI.X R3, R8, UR5, R3, 0x2, P0 ;  /* 0x0000000508037c11 */ /* 0x000fe200080f1403 */
[----:B------:R-:W2:Y:S04]  /*2940*/  LDCU.64 UR4, c[0x0][0x3c8] ;  /* 0x00007900ff0477ac */ /* 0x000ea80008000a00 */
[----:B------:R3:W-:Y:S01]  /*2950*/  REDG.E.ADD.F32.FTZ.RN.STRONG.GPU desc[UR8][R2.64], R4 ;  /* 0x00000004020079a6 */ /* 0x0007e2000c12f308 */
[----:B------:R-:W-:-:S04]  /*2960*/  UIADD3 UR6, UP0, UPT, UR6, 0x1, URZ ;  /* 0x0000000106067890 */ /* 0x000fc8000ff1e0ff */
[----:B------:R-:W-:Y:S02]  /*2970*/  UIADD3.X UR7, UPT, UPT, URZ, UR7, URZ, UP0, !UPT ;  /* 0x00000007ff077290 */ /* 0x000fe400087fe4ff */
[----:B--2---:R-:W-:-:S04]  /*2980*/  UISETP.NE.U32.AND UP0, UPT, UR6, UR4, UPT ;  /* 0x000000040600728c */ /* 0x004fc8000bf05070 */
[----:B------:R-:W-:-:S09]  /*2990*/  UISETP.NE.AND.EX UP0, UPT, UR7, UR5, UPT, UP0 ;  /* 0x000000050700728c */ /* 0x000fd2000bf05300 */
[----:B---3--:R-:W-:Y:S05]  /*29a0*/  BRA.U UP0, `(.L_x_40) ;  /* 0xffffffe500b07547 */ /* 0x008fea000b83ffff */
[----:B------:R-:W-:Y:S05]  /*29b0*/  EXIT ;  /* 0x000000000000794d */ /* 0x000fea0003800000 */
        .weak           $__internal_0_$__cuda_sm20_rcp_rn_f32_slowpath
        .type           $__internal_0_$__cuda_sm20_rcp_rn_f32_slowpath,@function
        .size           $__internal_0_$__cuda_sm20_rcp_rn_f32_slowpath,($__internal_1_$__cuda_sm20_sqrt_rn_f32_slowpath - $__internal_0_$__cuda_sm20_rcp_rn_f32_slowpath)
$__internal_0_$__cuda_sm20_rcp_rn_f32_slowpath:
[----:B------:R-:W-:Y:S01]  /*29c0*/  IMAD.SHL.U32 R15, R2, 0x2, RZ ;  /* 0x00000002020f7824 */ /* 0x000fe200078e00ff */
[----:B------:R-:W-:Y:S04]  /*29d0*/  BSSY.RECONVERGENT B1, `(.L_x_41) ;  /* 0x0000030000017945 */ /* 0x000fe80003800200 */
[----:B------:R-:W-:-:S04]  /*29e0*/  SHF.R.U32.HI R15, RZ, 0x18, R15 ;  /* 0x00000018ff0f7819 */ /* 0x000fc8000001160f */
[----:B------:R-:W-:-:S13]  /*29f0*/  ISETP.NE.U32.AND P0, PT, R15, RZ, PT ;  /* 0x000000ff0f00720c */ /* 0x000fda0003f05070 */
[----:B------:R-:W-:Y:S05]  /*2a00*/  @P0 BRA `(.L_x_42) ;  /* 0x0000000000280947 */ /* 0x000fea0003800000 */
[----:B------:R-:W-:-:S05]  /*2a10*/  IMAD.SHL.U32 R3, R2, 0x2, RZ ;  /* 0x0000000202037824 */ /* 0x000fca00078e00ff */
[----:B------:R-:W-:-:S13]  /*2a20*/  ISETP.NE.AND P0, PT, R3, RZ, PT ;  /* 0x000000ff0300720c */ /* 0x000fda0003f05270 */
[----:B------:R-:W-:Y:S01]  /*2a30*/  @P0 FFMA R16, R2, 1.84467440737095516160e+19, RZ ;  /* 0x5f80000002100823 */ /* 0x000fe200000000ff */
[----:B------:R-:W-:Y:S08]  /*2a40*/  @!P0 MUFU.RCP R15, R2 ;  /* 0x00000002000f8308 */ /* 0x000ff00000001000 */
[----:B------:R-:W0:Y:S02]  /*2a50*/  @P0 MUFU.RCP R3, R16 ;  /* 0x0000001000030308 */ /* 0x000e240000001000 */
[----:B0-----:R-:W-:-:S04]  /*2a60*/  @P0 FFMA R17, R16, R3, -1 ;  /* 0xbf80000010110423 */ /* 0x001fc80000000003 */
[----:B------:R-:W-:-:S04]  /*2a70*/  @P0 FADD.FTZ R18, -R17, -RZ ;  /* 0x800000ff11120221 */ /* 0x000fc80000010100 */
[----:B------:R-:W-:-:S04]  /*2a80*/  @P0 FFMA R3, R3, R18, R3 ;  /* 0x0000001203030223 */ /* 0x000fc80000000003 */
[----:B------:R-:W-:Y:S01]  /*2a90*/  @P0 FFMA R15, R3, 1.84467440737095516160e+19, RZ ;  /* 0x5f800000030f0823 */ /* 0x000fe200000000ff */
[----:B------:R-:W-:Y:S06]  /*2aa0*/  BRA `(.L_x_43) ;  /* 0x0000000000887947 */ /* 0x000fec0003800000 */
.L_x_42:
[----:B------:R-:W-:-:S05]  /*2ab0*/  VIADD R3, R15, 0xffffff03 ;  /* 0xffffff030f037836 */ /* 0x000fca0000000000 */
[----:B------:R-:W-:-:S13]  /*2ac0*/  ISETP.GT.U32.AND P0, PT, R3, 0x1, PT ;  /* 0x000000010300780c */ /* 0x000fda0003f04070 */
[----:B------:R-:W-:Y:S05]  /*2ad0*/  @P0 BRA `(.L_x_44) ;  /* 0x0000000000780947 */ /* 0x000fea0003800000 */
[----:B------:R-:W-:Y:S01]  /*2ae0*/  LOP3.LUT R16, R2, 0x7fffff, RZ, 0xc0, !PT ;  /* 0x007fffff02107812 */ /* 0x000fe200078ec0ff */
[----:B------:R-:W-:Y:S02]  /*2af0*/  IMAD.MOV.U32 R18, RZ, RZ, 0x3 ;  /* 0x00000003ff127424 */ /* 0x000fe400078e00ff */
[----:B------:R-:W-:Y:S01]  /*2b00*/  VIADD R15, R15, 0xffffff04 ;  /* 0xffffff040f0f7836 */ /* 0x000fe20000000000 */
[----:B------:R-:W-:Y:S02]  /*2b10*/  LOP3.LUT R19, R16, 0x3f800000, RZ, 0xfc, !PT ;  /* 0x3f80000010137812 */ /* 0x000fe400078efcff */
[----:B------:R-:W-:Y:S02]  /*2b20*/  SHF.L.U32 R18, R18, R3, RZ ;  /* 0x0000000312127219 */ /* 0x000fe400000006ff */
[----:B------:R-:W0:Y:S02]  /*2b30*/  MUFU.RCP R16, R19 ;  /* 0x0000001300107308 */ /* 0x000e240000001000 */
[----:B0-----:R-:W-:-:S04]  /*2b40*/  FFMA R17, R19, R16, -1 ;  /* 0xbf80000013117423 */ /* 0x001fc80000000010 */
[----:B------:R-:W-:-:S04]  /*2b50*/  FADD.FTZ R23, -R17, -RZ ;  /* 0x800000ff11177221 */ /* 0x000fc80000010100 */
[CCC-:B------:R-:W-:Y:S01]  /*2b60*/  FFMA.RM R17, R16.reuse, R23.reuse, R16.reuse ;  /* 0x0000001710117223 */ /* 0x1c0fe20000004010 */
[----:B------:R-:W-:-:S04]  /*2b70*/  FFMA.RP R24, R16, R23, R16 ;  /* 0x0000001710187223 */ /* 0x000fc80000008010 */
[C---:B------:R-:W-:Y:S02]  /*2b80*/  LOP3.LUT R16, R17.reuse, 0x7fffff, RZ, 0xc0, !PT ;  /* 0x007fffff11107812 */ /* 0x040fe400078ec0ff */
[----:B------:R-:W-:Y:S02]  /*2b90*/  FSETP.NEU.FTZ.AND P0, PT, R17, R24, PT ;  /* 0x000000181100720b */ /* 0x000fe40003f1d000 */
[----:B------:R-:W-:Y:S02]  /*2ba0*/  LOP3.LUT R16, R16, 0x800000, RZ, 0xfc, !PT ;  /* 0x0080000010107812 */ /* 0x000fe400078efcff */
[----:B------:R-:W-:Y:S02]  /*2bb0*/  SEL R17, RZ, 0xffffffff, !P0 ;  /* 0xffffffffff117807 */ /* 0x000fe40004000000 */
[----:B------:R-:W-:Y:S02]  /*2bc0*/  LOP3.LUT R18, R18, R16, RZ, 0xc0, !PT ;  /* 0x0000001012127212 */ /* 0x000fe400078ec0ff */
[----:B------:R-:W-:Y:S01]  /*2bd0*/  SHF.R.U32.HI R15, RZ, R15, R16 ;  /* 0x0000000fff0f7219 */ /* 0x000fe20000011610 */
[----:B------:R-:W-:Y:S01]  /*2be0*/  IMAD.MOV R17, RZ, RZ, -R17 ;  /* 0x000000ffff117224 */ /* 0x000fe200078e0a11 */
[----:B------:R-:W-:-:S04]  /*2bf0*/  SHF.R.U32.HI R18, RZ, R3, R18 ;  /* 0x00000003ff127219 */ /* 0x000fc80000011612 */
[----:B------:R-:W-:Y:S02]  /*2c00*/  LOP3.LUT P1, RZ, R17, R3, R16, 0xf8, !PT ;  /* 0x0000000311ff7212 */ /* 0x000fe4000782f810 */
[C---:B------:R-:W-:Y:S02]  /*2c10*/  LOP3.LUT P0, RZ, R18.reuse, 0x1, RZ, 0xc0, !PT ;  /* 0x0000000112ff7812 */ /* 0x040fe4000780c0ff */
[----:B------:R-:W-:-:S04]  /*2c20*/  LOP3.LUT P2, RZ, R18, 0x2, RZ, 0xc0, !PT ;  /* 0x0000000212ff7812 */ /* 0x000fc8000784c0ff */
[----:B------:R-:W-:Y:S02]  /*2c30*/  PLOP3.LUT P0, PT, P0, P1, P2, 0xe0, 0x0 ;  /* 0x000000000000781c */ /* 0x000fe40000703c20 */
[----:B------:R-:W-:Y:S02]  /*2c40*/  LOP3.LUT P1, RZ, R2, 0x7fffff, RZ, 0xc0, !PT ;  /* 0x007fffff02ff7812 */ /* 0x000fe4000782c0ff */
[----:B------:R-:W-:-:S05]  /*2c50*/  SEL R3, RZ, 0x1, !P0 ;  /* 0x00000001ff037807 */ /* 0x000fca0004000000 */
[----:B------:R-:W-:-:S05]  /*2c60*/  IMAD.MOV R3, RZ, RZ, -R3 ;  /* 0x000000ffff037224 */ /* 0x000fca00078e0a03 */
[----:B------:R-:W-:-:S13]  /*2c70*/  ISETP.GE.AND P0, PT, R3, RZ, PT ;  /* 0x000000ff0300720c */ /* 0x000fda0003f06270 */
[----:B------:R-:W-:-:S04]  /*2c80*/  @!P0 VIADD R15, R15, 0x1 ;  /* 0x000000010f0f8836 */ /* 0x000fc80000000000 */
[----:B------:R-:W-:-:S05]  /*2c90*/  @!P1 IMAD.SHL.U32 R15, R15, 0x2, RZ ;  /* 0x000000020f0f9824 */ /* 0x000fca00078e00ff */
[----:B------:R-:W-:Y:S01]  /*2ca0*/  LOP3.LUT R15, R15, 0x80000000, R2, 0xf8, !PT ;  /* 0x800000000f0f7812 */ /* 0x000fe200078ef802 */
[----:B------:R-:W-:Y:S06]  /*2cb0*/  BRA `(.L_x_43) ;  /* 0x0000000000047947 */ /* 0x000fec0003800000 */
.L_x_44:
[----:B------:R0:W1:Y:S02]  /*2cc0*/  MUFU.RCP R15, R2 ;  /* 0x00000002000f7308 */ /* 0x0000640000001000 */
.L_x_43:
[----:B------:R-:W-:Y:S05]  /*2cd0*/  BSYNC.RECONVERGENT B1 ;  /* 0x0000000000017941 */ /* 0x000fea0003800200 */
.L_x_41:
[----:B0-----:R-:W-:Y:S02]  /*2ce0*/  IMAD.MOV.U32 R2, RZ, RZ, R14 ;  /* 0x000000ffff027224 */ /* 0x001fe400078e000e */
[----:B------:R-:W-:-:S04]  /*2cf0*/  IMAD.MOV.U32 R3, RZ, RZ, 0x0 ;  /* 0x00000000ff037424 */ /* 0x000fc800078e00ff */
[----:B-1----:R-:W-:Y:S05]  /*2d00*/  RET.REL.NODEC R2 `(_Z6kernel8window_tPf5vec_tS1_fP17curandStateXORWOWlj) ;  /* 0xffffffd002bc7950 */ /* 0x002fea0003c3ffff */
        .weak           $__internal_1_$__cuda_sm20_sqrt_rn_f32_slowpath
        .type           $__internal_1_$__cuda_sm20_sqrt_rn_f32_slowpath,@function
        .size           $__internal_1_$__cuda_sm20_sqrt_rn_f32_slowpath,($__internal_2_$__cuda_sm3x_div_rn_noftz_f32_slowpath - $__internal_1_$__cuda_sm20_sqrt_rn_f32_slowpath)
$__internal_1_$__cuda_sm20_sqrt_rn_f32_slowpath:
[----:B------:R-:W-:-:S13]  /*2d10*/  LOP3.LUT P0, RZ, R2, 0x7fffffff, RZ, 0xc0, !PT ;  /* 0x7fffffff02ff7812 */ /* 0x000fda000780c0ff */
[----:B------:R-:W-:Y:S01]  /*2d20*/  @!P0 IMAD.MOV.U32 R23, RZ, RZ, R2 ;  /* 0x000000ffff178224 */ /* 0x000fe200078e0002 */
[----:B------:R-:W-:Y:S06]  /*2d30*/  @!P0 BRA `(.L_x_45) ;  /* 0x0000000000408947 */ /* 0x000fec0003800000 */
[----:B------:R-:W-:-:S13]  /*2d40*/  FSETP.GEU.FTZ.AND P0, PT, R2, RZ, PT ;  /* 0x000000ff0200720b */ /* 0x000fda0003f1e000 */
[----:B------:R-:W-:Y:S01]  /*2d50*/  @!P0 IMAD.MOV.U32 R23, RZ, RZ, 0x7fffffff ;  /* 0x7fffffffff178424 */ /* 0x000fe200078e00ff */
[----:B------:R-:W-:Y:S06]  /*2d60*/  @!P0 BRA `(.L_x_45) ;  /* 0x0000000000348947 */ /* 0x000fec0003800000 */
[----:B------:R-:W-:-:S13]  /*2d70*/  FSETP.GTU.FTZ.AND P0, PT, |R2|, +INF , PT ;  /* 0x7f8000000200780b */ /* 0x000fda0003f1c200 */
[----:B------:R-:W-:Y:S01]  /*2d80*/  @P0 FADD.FTZ R23, R2, 1 ;  /* 0x3f80000002170421 */ /* 0x000fe20000010000 */
[----:B------:R-:W-:Y:S06]  /*2d90*/  @P0 BRA `(.L_x_45) ;  /* 0x0000000000280947 */ /* 0x000fec0003800000 */
[----:B------:R-:W-:-:S13]  /*2da0*/  FSETP.NEU.FTZ.AND P0, PT, |R2|, +INF , PT ;  /* 0x7f8000000200780b */ /* 0x000fda0003f1d200 */
[----:B------:R-:W-:-:S04]  /*2db0*/  @P0 FFMA R26, R2, 1.84467440737095516160e+19, RZ ;  /* 0x5f800000021a0823 */ /* 0x000fc800000000ff */
[----:B------:R-:W0:Y:S02]  /*2dc0*/  @P0 MUFU.RSQ R25, R26 ;  /* 0x0000001a00190308 */ /* 0x000e240000001400 */
[----:B0-----:R-:W-:Y:S01]  /*2dd0*/  @P0 FMUL.FTZ R3, R26, R25 ;  /* 0x000000191a030220 */ /* 0x001fe20000410000 */
[----:B------:R-:W-:-:S03]  /*2de0*/  @P0 FMUL.FTZ R24, R25, 0.5 ;  /* 0x3f00000019180820 */ /* 0x000fc60000410000 */
[----:B------:R-:W-:-:S04]  /*2df0*/  @P0 FADD.FTZ R23, -R3, -RZ ;  /* 0x800000ff03170221 */ /* 0x000fc80000010100 */
[----:B------:R-:W-:Y:S01]  /*2e00*/  @P0 FFMA R28, R3, R23, R26 ;  /* 0x00000017031c0223 */ /* 0x000fe2000000001a */
[----:B------:R-:W-:-:S03]  /*2e10*/  @!P0 IMAD.MOV.U32 R23, RZ, RZ, R2 ;  /* 0x000000ffff178224 */ /* 0x000fc600078e0002 */
[----:B------:R-:W-:-:S04]  /*2e20*/  @P0 FFMA R24, R28, R24, R3 ;  /* 0x000000181c180223 */ /* 0x000fc80000000003 */
[----:B------:R-:W-:-:S07]  /*2e30*/  @P0 FMUL.FTZ R23, R24, 2.3283064365386962891e-10 ;  /* 0x2f80000018170820 */ /* 0x000fce0000410000 */
.L_x_45:
[----:B------:R-:W-:Y:S02]  /*2e40*/  IMAD.MOV.U32 R2, RZ, RZ, R15 ;  /* 0x000000ffff027224 */ /* 0x000fe400078e000f */
[----:B------:R-:W-:-:S04]  /*2e50*/  IMAD.MOV.U32 R3, RZ, RZ, 0x0 ;  /* 0x00000000ff037424 */ /* 0x000fc800078e00ff */
[----:B------:R-:W-:Y:S05]  /*2e60*/  RET.REL.NODEC R2 `(_Z6kernel8window_tPf5vec_tS1_fP17curandStateXORWOWlj) ;  /* 0xffffffd002647950 */ /* 0x000fea0003c3ffff */
        .weak           $__internal_2_$__cuda_sm3x_div_rn_noftz_f32_slowpath
        .type           $__internal_2_$__cuda_sm3x_div_rn_noftz_f32_slowpath,@function
        .size           $__internal_2_$__cuda_sm3x_div_rn_noftz_f32_slowpath,(.L_x_60 - $__internal_2_$__cuda_sm3x_div_rn_noftz_f32_slowpath)
$__internal_2_$__cuda_sm3x_div_rn_noftz_f32_slowpath:
[----:B------:R-:W-:Y:S01]  /*2e70*/  SHF.R.U32.HI R3, RZ, 0x17, R20 ;  /* 0x00000017ff037819 */ /* 0x000fe20000011614 */
[----:B------:R-:W-:Y:S01]  /*2e80*/  BSSY.RECONVERGENT B2, `(.L_x_46) ;  /* 0x0000063000027945 */ /* 0x000fe20003800200 */
[----:B------:R-:W-:Y:S01]  /*2e90*/  SHF.R.U32.HI R22, RZ, 0x17, R2 ;  /* 0x00000017ff167819 */ /* 0x000fe20000011602 */
[----:B------:R-:W-:Y:S01]  /*2ea0*/  IMAD.MOV.U32 R23, RZ, RZ, R20 ;  /* 0x000000ffff177224 */ /* 0x000fe200078e0014 */
[----:B------:R-:W-:Y:S02]  /*2eb0*/  LOP3.LUT R3, R3, 0xff, RZ, 0xc0, !PT ;  /* 0x000000ff03037812 */ /* 0x000fe400078ec0ff */
[----:B------:R-:W-:-:S03]  /*2ec0*/  LOP3.LUT R22, R22, 0xff, RZ, 0xc0, !PT ;  /* 0x000000ff16167812 */ /* 0x000fc600078ec0ff */
[----:B------:R-:W-:Y:S02]  /*2ed0*/  VIADD R25, R3, 0xffffffff ;  /* 0xffffffff03197836 */ /* 0x000fe40000000000 */
[----:B------:R-:W-:-:S03]  /*2ee0*/  VIADD R24, R22, 0xffffffff ;  /* 0xffffffff16187836 */ /* 0x000fc60000000000 */
[----:B------:R-:W-:-:S04]  /*2ef0*/  ISETP.GT.U32.AND P0, PT, R25, 0xfd, PT ;  /* 0x000000fd1900780c */ /* 0x000fc80003f04070 */
[----:B------:R-:W-:-:S13]  /*2f00*/  ISETP.GT.U32.OR P0, PT, R24, 0xfd, P0 ;  /* 0x000000fd1800780c */ /* 0x000fda0000704470 */
[----:B------:R-:W-:Y:S01]  /*2f10*/  @!P0 IMAD.MOV.U32 R16, RZ, RZ, RZ ;  /* 0x000000ffff108224 */ /* 0x000fe200078e00ff */
[----:B------:R-:W-:Y:S06]  /*2f20*/  @!P0 BRA `(.L_x_47) ;  /* 0x00000000005c8947 */ /* 0x000fec0003800000 */
[----:B------:R-:W-:Y:S02]  /*2f30*/  FSETP.GTU.FTZ.AND P0, PT, |R2|, +INF , PT ;  /* 0x7f8000000200780b */ /* 0x000fe40003f1c200 */
[----:B------:R-:W-:-:S04]  /*2f40*/  FSETP.GTU.FTZ.AND P1, PT, |R20|, +INF , PT ;  /* 0x7f8000001400780b */ /* 0x000fc80003f3c200 */
[----:B------:R-:W-:-:S13]  /*2f50*/  PLOP3.LUT P0, PT, P0, P1, PT, 0xf8, 0x8f ;  /* 0x00000000008f781c */ /* 0x000fda0000703f70 */
[----:B------:R-:W-:Y:S05]  /*2f60*/  @P0 BRA `(.L_x_48) ;  /* 0x00000004004c0947 */ /* 0x000fea0003800000 */
[----:B------:R-:W-:-:S13]  /*2f70*/  LOP3.LUT P0, RZ, R23, 0x7fffffff, R2, 0xc8, !PT ;  /* 0x7fffffff17ff7812 */ /* 0x000fda000780c802 */
[----:B------:R-:W-:Y:S05]  /*2f80*/  @!P0 BRA `(.L_x_49) ;  /* 0x00000004003c8947 */ /* 0x000fea0003800000 */
[----:B------:R-:W-:Y:S02]  /*2f90*/  FSETP.NEU.FTZ.AND P0, PT, |R2|, +INF , PT ;  /* 0x7f8000000200780b */ /* 0x000fe40003f1d200 */
[----:B------:R-:W-:Y:S02]  /*2fa0*/  FSETP.NEU.FTZ.AND P2, PT, |R20|, +INF , PT ;  /* 0x7f8000001400780b */ /* 0x000fe40003f5d200 */
[----:B------:R-:W-:-:S11]  /*2fb0*/  FSETP.NEU.FTZ.AND P1, PT, |R2|, +INF , PT ;  /* 0x7f8000000200780b */ /* 0x000fd60003f3d200 */
[----:B------:R-:W-:Y:S05]  /*2fc0*/  @!P2 BRA !P0, `(.L_x_49) ;  /* 0x00000004002ca947 */ /* 0x000fea0004000000 */
[----:B------:R-:W-:-:S04]  /*2fd0*/  LOP3.LUT P0, RZ, R2, 0x7fffffff, RZ, 0xc0, !PT ;  /* 0x7fffffff02ff7812 */ /* 0x000fc8000780c0ff */
[----:B------:R-:W-:-:S13]  /*2fe0*/  PLOP3.LUT P0, PT, P2, P0, PT, 0x2f, 0xf2 ;  /* 0x0000000000f2781c */ /* 0x000fda0001700577 */
[----:B------:R-:W-:Y:S05]  /*2ff0*/  @P0 BRA `(.L_x_50) ;  /* 0x0000000400180947 */ /* 0x000fea0003800000 */
[----:B------:R-:W-:-:S04]  /*3000*/  LOP3.LUT P0, RZ, R23, 0x7fffffff, RZ, 0xc0, !PT ;  /* 0x7fffffff17ff7812 */ /* 0x000fc8000780c0ff */
[----:B------:R-:W-:-:S13]  /*3010*/  PLOP3.LUT P0, PT, P1, P0, PT, 0x2f, 0xf2 ;  /* 0x0000000000f2781c */ /* 0x000fda0000f00577 */
[----:B------:R-:W-:Y:S05]  /*3020*/  @P0 BRA `(.L_x_51) ;  /* 0x0000000400000947 */ /* 0x000fea0003800000 */
[----:B------:R-:W-:Y:S02]  /*3030*/  ISETP.GE.AND P0, PT, R24, RZ, PT ;  /* 0x000000ff1800720c */ /* 0x000fe40003f06270 */
[----:B------:R-:W-:-:S11]  /*3040*/  ISETP.GE.AND P1, PT, R25, RZ, PT ;  /* 0x000000ff1900720c */ /* 0x000fd60003f26270 */
[----:B------:R-:W-:Y:S02]  /*3050*/  @P0 IMAD.MOV.U32 R16, RZ, RZ, RZ ;  /* 0x000000ffff100224 */ /* 0x000fe400078e00ff */
[----:B------:R-:W-:Y:S01]  /*3060*/  @!P0 FFMA R2, R2, 1.84467440737095516160e+19, RZ ;  /* 0x5f80000002028823 */ /* 0x000fe200000000ff */
[----:B------:R-:W-:Y:S02]  /*3070*/  @!P0 IMAD.MOV.U32 R16, RZ, RZ, -0x40 ;  /* 0xffffffc0ff108424 */ /* 0x000fe400078e00ff */
[----:B------:R-:W-:Y:S02]  /*3080*/  @!P1 FFMA R23, R20, 1.84467440737095516160e+19, RZ ;  /* 0x5f80000014179823 */ /* 0x000fe400000000ff */
[----:B------:R-:W-:-:S07]  /*3090*/  @!P1 VIADD R16, R16, 0x40 ;  /* 0x0000004010109836 */ /* 0x000fce0000000000 */
.L_x_47:
[----:B------:R-:W-:Y:S01]  /*30a0*/  LEA R24, R3, 0xc0800000, 0x17 ;  /* 0xc080000003187811 */ /* 0x000fe200078eb8ff */
[----:B------:R-:W-:Y:S01]  /*30b0*/  VIADD R22, R22, 0xffffff81 ;  /* 0xffffff8116167836 */ /* 0x000fe20000000000 */
[----:B------:R-:W-:Y:S03]  /*30c0*/  BSSY.RECONVERGENT B3, `(.L_x_52) ;  /* 0x0000035000037945 */ /* 0x000fe60003800200 */
[----:B------:R-:W-:Y:S02]  /*30d0*/  IMAD.IADD R26, R23, 0x1, -R24 ;  /* 0x00000001171a7824 */ /* 0x000fe400078e0a18 */
[----:B------:R-:W-:Y:S02]  /*30e0*/  IMAD R2, R22, -0x800000, R2 ;  /* 0xff80000016027824 */ /* 0x000fe400078e0202 */
[----:B------:R-:W0:Y:S01]  /*30f0*/  MUFU.RCP R24, R26 ;  /* 0x0000001a00187308 */ /* 0x000e220000001000 */
[----:B------:R-:W-:-:S04]  /*3100*/  FADD.FTZ R23, -R26, -RZ ;  /* 0x800000ff1a177221 */ /* 0x000fc80000010100 */
[----:B0-----:R-:W-:-:S04]  /*3110*/  FFMA R25, R24, R23, 1 ;  /* 0x3f80000018197423 */ /* 0x001fc80000000017 */
[----:B------:R-:W-:-:S04]  /*3120*/  FFMA R24, R24, R25, R24 ;  /* 0x0000001918187223 */ /* 0x000fc80000000018 */
[----:B------:R-:W-:-:S04]  /*3130*/  FFMA R25, R2, R24, RZ ;  /* 0x0000001802197223 */ /* 0x000fc800000000ff */
[----:B------:R-:W-:-:S04]  /*3140*/  FFMA R27, R23, R25, R2 ;  /* 0x00000019171b7223 */ /* 0x000fc80000000002 */
[----:B------:R-:W-:Y:S01]  /*3150*/  FFMA R25, R24, R27, R25 ;  /* 0x0000001b18197223 */ /* 0x000fe20000000019 */
[----:B------:R-:W-:-:S03]  /*3160*/  IADD3 R27, PT, PT, R22, 0x7f, -R3 ;  /* 0x0000007f161b7810 */ /* 0x000fc60007ffe803 */
[----:B------:R-:W-:Y:S02]  /*3170*/  FFMA R2, R23, R25, R2 ;  /* 0x0000001917027223 */ /* 0x000fe40000000002 */
[----:B------:R-:W-:Y:S02]  /*3180*/  IMAD.IADD R16, R27, 0x1, R16 ;  /* 0x000000011b107824 */ /* 0x000fe400078e0210 */
[----:B------:R-:W-:-:S05]  /*3190*/  FFMA R23, R24, R2, R25 ;  /* 0x0000000218177223 */ /* 0x000fca0000000019 */
[----:B------:R-:W-:-:S04]  /*31a0*/  SHF.R.U32.HI R3, RZ, 0x17, R23 ;  /* 0x00000017ff037819 */ /* 0x000fc80000011617 */
[----:B------:R-:W-:-:S05]  /*31b0*/  LOP3.LUT R3, R3, 0xff, RZ, 0xc0, !PT ;  /* 0x000000ff03037812 */ /* 0x000fca00078ec0ff */
[----:B------:R-:W-:-:S04]  /*31c0*/  IMAD.IADD R3, R3, 0x1, R16 ;  /* 0x0000000103037824 */ /* 0x000fc800078e0210 */
[----:B------:R-:W-:-:S05]  /*31d0*/  VIADD R22, R3, 0xffffffff ;  /* 0xffffffff03167836 */ /* 0x000fca0000000000 */
[----:B------:R-:W-:-:S13]  /*31e0*/  ISETP.GE.U32.AND P0, PT, R22, 0xfe, PT ;  /* 0x000000fe1600780c */ /* 0x000fda0003f06070 */
[----:B------:R-:W-:Y:S05]  /*31f0*/  @!P0 BRA `(.L_x_53) ;  /* 0x0000000000808947 */ /* 0x000fea0003800000 */
[----:B------:R-:W-:-:S13]  /*3200*/  ISETP.GT.AND P0, PT, R3, 0xfe, PT ;  /* 0x000000fe0300780c */ /* 0x000fda0003f04270 */
[----:B------:R-:W-:Y:S05]  /*3210*/  @P0 BRA `(.L_x_54) ;  /* 0x00000000006c0947 */ /* 0x000fea0003800000 */
[----:B------:R-:W-:-:S13]  /*3220*/  ISETP.GE.AND P0, PT, R3, 0x1, PT ;  /* 0x000000010300780c */ /* 0x000fda0003f06270 */
[----:B------:R-:W-:Y:S05]  /*3230*/  @P0 BRA `(.L_x_55) ;  /* 0x0000000000740947 */ /* 0x000fea0003800000 */
[----:B------:R-:W-:Y:S02]  /*3240*/  ISETP.GE.AND P0, PT, R3, -0x18, PT ;  /* 0xffffffe80300780c */ /* 0x000fe40003f06270 */
[----:B------:R-:W-:-:S11]  /*3250*/  LOP3.LUT R23, R23, 0x80000000, RZ, 0xc0, !PT ;  /* 0x8000000017177812 */ /* 0x000fd600078ec0ff */
[----:B------:R-:W-:Y:S05]  /*3260*/  @!P0 BRA `(.L_x_55) ;  /* 0x0000000000688947 */ /* 0x000fea0003800000 */
[-C--:B------:R-:W-:Y:S01]  /*3270*/  FFMA.RZ R16, R24, R2.reuse, R25 ;  /* 0x0000000218107223 */ /* 0x080fe2000000c019 */
[C---:B------:R-:W-:Y:S01]  /*3280*/  VIADD R27, R3.reuse, 0x20 ;  /* 0x00000020031b7836 */ /* 0x040fe20000000000 */
[C---:B------:R-:W-:Y:S02]  /*3290*/  ISETP.NE.AND P2, PT, R3.reuse, RZ, PT ;  /* 0x000000ff0300720c */ /* 0x040fe40003f45270 */
[----:B------:R-:W-:Y:S01]  /*32a0*/  ISETP.NE.AND P1, PT, R3, RZ, PT ;  /* 0x000000ff0300720c */ /* 0x000fe20003f25270 */
[----:B------:R-:W-:Y:S01]  /*32b0*/  IMAD.MOV R3, RZ, RZ, -R3 ;  /* 0x000000ffff037224 */ /* 0x000fe200078e0a03 */
[----:B------:R-:W-:Y:S01]  /*32c0*/  LOP3.LUT R22, R16, 0x7fffff, RZ, 0xc0, !PT ;  /* 0x007fffff10167812 */ /* 0x000fe200078ec0ff */
[CCC-:B------:R-:W-:Y:S01]  /*32d0*/  FFMA.RP R16, R24.reuse, R2.reuse, R25.reuse ;  /* 0x0000000218107223 */ /* 0x1c0fe20000008019 */
[----:B------:R-:W-:Y:S02]  /*32e0*/  FFMA.RM R25, R24, R2, R25 ;  /* 0x0000000218197223 */ /* 0x000fe40000004019 */
[----:B------:R-:W-:-:S02]  /*32f0*/  LOP3.LUT R22, R22, 0x800000, RZ, 0xfc, !PT ;  /* 0x0080000016167812 */ /* 0x000fc400078efcff */
[----:B------:R-:W-:Y:S02]  /*3300*/  SEL R3, R3, RZ, P2 ;  /* 0x000000ff03037207 */ /* 0x000fe40001000000 */
[----:B------:R-:W-:Y:S02]  /*3310*/  SHF.L.U32 R27, R22, R27, RZ ;  /* 0x0000001b161b7219 */ /* 0x000fe400000006ff */
[----:B------:R-:W-:Y:S02]  /*3320*/  FSETP.NEU.FTZ.AND P0, PT, R16, R25, PT ;  /* 0x000000191000720b */ /* 0x000fe40003f1d000 */
[----:B------:R-:W-:Y:S02]  /*3330*/  ISETP.NE.AND P1, PT, R27, RZ, P1 ;  /* 0x000000ff1b00720c */ /* 0x000fe40000f25270 */
[----:B------:R-:W-:Y:S02]  /*3340*/  SHF.R.U32.HI R3, RZ, R3, R22 ;  /* 0x00000003ff037219 */ /* 0x000fe40000011616 */
[----:B------:R-:W-:-:S02]  /*3350*/  PLOP3.LUT P0, PT, P0, P1, PT, 0xf8, 0x8f ;  /* 0x00000000008f781c */ /* 0x000fc40000703f70 */
[----:B------:R-:W-:Y:S02]  /*3360*/  SHF.R.U32.HI R25, RZ, 0x1, R3 ;  /* 0x00000001ff197819 */ /* 0x000fe40000011603 */
[----:B------:R-:W-:-:S04]  /*3370*/  SEL R2, RZ, 0x1, !P0 ;  /* 0x00000001ff027807 */ /* 0x000fc80004000000 */
[----:B------:R-:W-:-:S04]  /*3380*/  LOP3.LUT R2, R2, 0x1, R25, 0xf8, !PT ;  /* 0x0000000102027812 */ /* 0x000fc800078ef819 */
[----:B------:R-:W-:-:S05]  /*3390*/  LOP3.LUT R2, R2, R3, RZ, 0xc0, !PT ;  /* 0x0000000302027212 */ /* 0x000fca00078ec0ff */
[----:B------:R-:W-:-:S05]  /*33a0*/  IMAD.IADD R2, R25, 0x1, R2 ;  /* 0x0000000119027824 */ /* 0x000fca00078e0202 */
[----:B------:R-:W-:Y:S01]  /*33b0*/  LOP3.LUT R23, R2, R23, RZ, 0xfc, !PT ;  /* 0x0000001702177212 */ /* 0x000fe200078efcff */
[----:B------:R-:W-:Y:S06]  /*33c0*/  BRA `(.L_x_55) ;  /* 0x0000000000107947 */ /* 0x000fec0003800000 */
.L_x_54:
[----:B------:R-:W-:-:S04]  /*33d0*/  LOP3.LUT R23, R23, 0x80000000, RZ, 0xc0, !PT ;  /* 0x8000000017177812 */ /* 0x000fc800078ec0ff */
[----:B------:R-:W-:Y:S01]  /*33e0*/  LOP3.LUT R23, R23, 0x7f800000, RZ, 0xfc, !PT ;  /* 0x7f80000017177812 */ /* 0x000fe200078efcff */
[----:B------:R-:W-:Y:S06]  /*33f0*/  BRA `(.L_x_55) ;  /* 0x0000000000047947 */ /* 0x000fec0003800000 */
.L_x_53:
[----:B------:R-:W-:-:S07]  /*3400*/  IMAD R23, R16, 0x800000, R23 ;  /* 0x0080000010177824 */ /* 0x000fce00078e0217 */
.L_x_55:
[----:B------:R-:W-:Y:S05]  /*3410*/  BSYNC.RECONVERGENT B3 ;  /* 0x0000000000037941 */ /* 0x000fea0003800200 */
.L_x_52:
[----:B------:R-:W-:Y:S05]  /*3420*/  BRA `(.L_x_56) ;  /* 0x0000000000207947 */ /* 0x000fea0003800000 */
.L_x_51:
[----:B------:R-:W-:-:S04]  /*3430*/  LOP3.LUT R23, R23, 0x80000000, R2, 0x48, !PT ;  /* 0x8000000017177812 */ /* 0x000fc800078e4802 */
[----:B------:R-:W-:Y:S01]  /*3440*/  LOP3.LUT R23, R23, 0x7f800000, RZ, 0xfc, !PT ;  /* 0x7f80000017177812 */ /* 0x000fe200078efcff */
[----:B------:R-:W-:Y:S06]  /*3450*/  BRA `(.L_x_56) ;  /* 0x0000000000147947 */ /* 0x000fec0003800000 */
.L_x_50:
[----:B------:R-:W-:Y:S01]  /*3460*/  LOP3.LUT R23, R23, 0x80000000, R2, 0x48, !PT ;  /* 0x8000000017177812 */ /* 0x000fe200078e4802 */
[----:B------:R-:W-:Y:S06]  /*3470*/  BRA `(.L_x_56) ;  /* 0x00000000000c7947 */ /* 0x000fec0003800000 */
.L_x_49:
[----:B------:R-:W0:Y:S01]  /*3480*/  MUFU.RSQ R23, -QNAN ;  /* 0xffc0000000177908 */ /* 0x000e220000001400 */
[----:B------:R-:W-:Y:S05]  /*3490*/  BRA `(.L_x_56) ;  /* 0x0000000000047947 */ /* 0x000fea0003800000 */
.L_x_48:
[----:B------:R-:W-:-:S07]  /*34a0*/  FADD.FTZ R23, R2, R20 ;  /* 0x0000001402177221 */ /* 0x000fce0000010000 */
.L_x_56:
[----:B------:R-:W-:Y:S05]  /*34b0*/  BSYNC.RECONVERGENT B2 ;  /* 0x0000000000027941 */ /* 0x000fea0003800200 */
.L_x_46:
[----:B------:R-:W-:Y:S02]  /*34c0*/  IMAD.MOV.U32 R2, RZ, RZ, R15 ;  /* 0x000000ffff027224 */ /* 0x000fe400078e000f */
[----:B------:R-:W-:-:S04]  /*34d0*/  IMAD.MOV.U32 R3, RZ, RZ, 0x0 ;  /* 0x00000000ff037424 */ /* 0x000fc800078e00ff */
[----:B0-----:R-:W-:Y:S05]  /*34e0*/  RET.REL.NODEC R2 `(_Z6kernel8window_tPf5vec_tS1_fP17curandStateXORWOWlj) ;  /* 0xffffffc802c47950 */ /* 0x001fea0003c3ffff */
.L_x_57:
[----:B------:R-:W-:-:S00]  /*34f0*/  BRA `(.L_x_57) ;  /* 0xfffffffc00fc7947 */ /* 0x000fc0000383ffff */
[----:B------:R-:W-:-:S00]  /*3500*/  NOP ;  /* 0x0000000000007918 */ /* 0x000fc00000000000 */
[----:B------:R-:W-:-:S00]  /*3510*/  NOP ;  /* 0x0000000000007918 */ /* 0x000fc00000000000 */
[----:B------:R-:W-:-:S00]  /*3520*/  NOP ;  /* 0x0000000000007918 */ /* 0x000fc00000000000 */
[----:B------:R-:W-:-:S00]  /*3530*/  NOP ;  /* 0x0000000000007918 */ /* 0x000fc00000000000 */
[----:B------:R-:W-:-:S00]  /*3540*/  NOP ;  /* 0x0000000000007918 */ /* 0x000fc00000000000 */
[----:B------:R-:W-:-:S00]  /*3550*/  NOP ;  /* 0x0000000000007918 */ /* 0x000fc00000000000 */
[----:B------:R-:W-:-:S00]  /*3560*/  NOP ;  /* 0x0000000000007918 */ /* 0x000fc00000000000 */
[----:B------:R-:W-:-:S00]  /*3570*/  NOP ;  /* 0x0000000000007918 */ /* 0x000fc00000000000 */
.L_x_60:


//--------------------- .nv.global.init           --------------------------
	.section	.nv.global.init,"aw",@progbits
	.align	4
.nv.global.init:
	.type		__cudart_i2opi_f,@object
	.size		__cudart_i2opi_f,(mrg32k3aM1SubSeq - __cudart_i2opi_f)
__cudart_i2opi_f:
        /*0000*/ 	.byte	0x41, 0x90, 0x43, 0x3c, 0x99, 0x95, 0x62, 0xdb, 0xc0, 0xdd, 0x34, 0xf5, 0xd1, 0x57, 0x27, 0xfc
        /*0010*/ 	.byte	0x29, 0x15, 0x44, 0x4e, 0x6e, 0x83, 0xf9, 0xa2
	.type		mrg32k3aM1SubSeq,@object
	.size		mrg32k3aM1SubSeq,(mrg32k3aM2SubSeq - mrg32k3aM1SubSeq)
mrg32k3aM1SubSeq:
        /*0018*/ 	.byte	0x0b, 0xcc, 0xee, 0x04, 0x73, 0x29, 0x8b, 0x6f, 0xf6, 0x53, 0x03, 0xf6, 0x23, 0xf6, 0xea, 0xda
        /* <DEDUP_REMOVED lines=125> */
	.type		mrg32k3aM2SubSeq,@object
	.size		mrg32k3aM2SubSeq,(mrg32k3aM1 - mrg32k3aM2SubSeq)
mrg32k3aM2SubSeq:
        /* <DEDUP_REMOVED lines=126> */
	.type		mrg32k3aM1,@object
	.size		mrg32k3aM1,(mrg32k3aM1Seq - mrg32k3aM1)
mrg32k3aM1:
        /* <DEDUP_REMOVED lines=144> */
	.type		mrg32k3aM1Seq,@object
	.size		mrg32k3aM1Seq,(mrg32k3aM2 - mrg32k3aM1Seq)
mrg32k3aM1Seq:
        /* <DEDUP_REMOVED lines=144> */
	.type		mrg32k3aM2,@object
	.size		mrg32k3aM2,(mrg32k3aM2Seq - mrg32k3aM2)
mrg32k3aM2:
        /* <DEDUP_REMOVED lines=144> */
	.type		mrg32k3aM2Seq,@object
	.size		mrg32k3aM2Seq,(precalc_xorwow_matrix - mrg32k3aM2Seq)
mrg32k3aM2Seq:
        /* <DEDUP_REMOVED lines=144> */
	.type		precalc_xorwow_matrix,@object
	.size		precalc_xorwow_matrix,(precalc_xorwow_offset_matrix - precalc_xorwow_matrix)
precalc_xorwow_matrix:
        /* <DEDUP_REMOVED lines=6400> */
	.type		precalc_xorwow_offset_matrix,@object
	.size		precalc_xorwow_offset_matrix,(.L_1 - precalc_xorwow_offset_matrix)
precalc_xorwow_offset_matrix:
        /* <DEDUP_REMOVED lines=6400> */
.L_1:


//--------------------- .nv.shared.reserved.0     --------------------------
	.section	.nv.shared.reserved.0,"aw",@nobits
	.weak		__nv_reservedSMEM_offset_0_alias
	.size		__nv_reservedSMEM_offset_0_alias, 0, 64
	.other		__nv_reservedSMEM_offset_0_alias,@"STO_CUDA_RESERVED_SHARED STV_DEFAULT"
__nv_reservedSMEM_offset_0_alias:
	.zero		0
	.zero		64


//--------------------- .nv.constant0._Z6kernel8window_tPf5vec_tS1_fP17curandStateXORWOWlj --------------------------
	.section	.nv.constant0._Z6kernel8window_tPf5vec_tS1_fP17curandStateXORWOWlj,"a",@progbits
	.sectionflags	@""
	.align	4
.nv.constant0._Z6kernel8window_tPf5vec_tS1_fP17curandStateXORWOWlj:
	.zero		980


//--------------------- SYMBOLS --------------------------

	.type		.nv.reservedSmem.offset0,@object
	.size		.nv.reservedSmem.offset0,0x4
